def attn_fwd(
    Q,
    K,
    V,
    Out,
    Lse,
    sm_scale,
    stride_qz,
    stride_qh,
    stride_qm,
    stride_qk,
    stride_kz,
    stride_kh,
    stride_kn,
    stride_kk,
    stride_vz,
    stride_vh,
    stride_vn,
    stride_vk,
    stride_oz,
    stride_oh,
    stride_om,
    stride_ok,
    seqlen_q,
    seqlen_k,
    BLOCK_M: tl.constexpr,
    BLOCK_N: tl.constexpr,
    HEAD_DIM: tl.constexpr,
    CAUSAL: tl.constexpr,
):
    start_m = tl.program_id(0)
    off_hz = tl.program_id(1)
    q_off = off_hz * stride_qh
    k_off = off_hz * stride_kh
    v_off = off_hz * stride_vh
    offs_m = start_m * BLOCK_M + tl.arange(0, BLOCK_M)
    offs_d = tl.arange(0, HEAD_DIM)
    offs_n = tl.arange(0, BLOCK_N)
    q_ptrs = Q + q_off + offs_m[:, None] * stride_qm + offs_d[None, :] * stride_qk
    k_ptrs = K + k_off + offs_d[:, None] * stride_kk + offs_n[None, :] * stride_kn
    v_ptrs = V + v_off + offs_n[:, None] * stride_vn + offs_d[None, :] * stride_vk
    m_i = tl.full([BLOCK_M], float("-inf"), dtype=tl.float32)
    l_i = tl.zeros([BLOCK_M], dtype=tl.float32) + 1.0
    acc = tl.zeros([BLOCK_M, HEAD_DIM], dtype=tl.float32)
    q = tl.load(q_ptrs)
    acc, l_i, m_i = _attn_fwd_inner(
        acc,
        l_i,
        m_i,
        q,
        k_ptrs,
        v_ptrs,
        sm_scale,
        stride_kn,
        stride_vn,
        start_m,
        seqlen_k,
        BLOCK_M,
        BLOCK_N,
        HEAD_DIM,
        CAUSAL,
    )
    acc = acc / l_i[:, None]
    lse = m_i + tl.math.log2(l_i) / 1.4426950408889634
    o_ptrs = (
        Out
        + off_hz * stride_oh
        + offs_m[:, None] * stride_om
        + offs_d[None, :] * stride_ok
    )
    tl.store(o_ptrs, acc.to(Out.dtype.element_ty))
    tl.store(Lse + off_hz * seqlen_q + offs_m, lse)

# config = {"BLOCK_M": 64, "BLOCK_N": 32, "HEAD_DIM": 32, "arch": "sm_100", "causal": true, "dtype": "bf16", "num_stages": 2, "num_warps": 8}
# arch = sm_100


// ===== COMPILED SASS (sm_100a) =====

	.target	sm_100a

	.elftype	@"ET_EXEC"


//--------------------- .note.nv.tkinfo           --------------------------
	.section	.note.nv.tkinfo,"",@"SHT_NOTE"
	.sectionflags	@"SHF_NOTE_NV_TKINFO"
	.tkinfo
        /*0018*/ 	.word	0x00000081
        /*0030*/ 	.string	""
        /*0030*/ 	.string	"ptxas-blackwell"
        /*0030*/ 	.string	"Cuda compilation tools, release 12.9, V12.9.86"
        /*0030*/ 	.string	"Build cuda_12.9.r12.9/compiler.36037853_0"
        /*0030*/ 	.string	"-v  -suppress-debug-info  -lineinfo  -arch sm_100a "



//--------------------- .note.nv.cuver            --------------------------
	.section	.note.nv.cuver,"",@"SHT_NOTE"
	.sectionflags	@"SHF_NOTE_NV_CUVER"
        /*0018*/ 	.short	0x0001
        /*001a*/ 	.short	0x0064
        /*001c*/ 	.short	0x0001
        /*001e*/ 	.short	0x0000
        /*0020*/ 	.short	0x0001
        /*0022*/ 	.short	0x0000


//--------------------- .nv.info                  --------------------------
	.section	.nv.info,"",@"SHT_CUDA_INFO"
	.align	4


	//----- nvinfo : EIATTR_REGCOUNT
	.align		4
        /*0000*/ 	.byte	0x04, 0x2f
        /*0002*/ 	.short	(.L_5 - .L_4)
	.align		4
.L_4:
        /*0004*/ 	.word	index@(attn_fwd)
        /*0008*/ 	.word	0x00000030


	//----- nvinfo : EIATTR_FRAME_SIZE
	.align		4
.L_5:
        /*000c*/ 	.byte	0x04, 0x11
        /*000e*/ 	.short	(.L_7 - .L_6)
	.align		4
.L_6:
        /*0010*/ 	.word	index@($__internal_2_$__cuda_sm10x_tcgen05_guardrail_trap_unallocated_columns_being_dealloced)
        /*0014*/ 	.word	0x00000000


	//----- nvinfo : EIATTR_FRAME_SIZE
	.align		4
.L_7:
        /*0018*/ 	.byte	0x04, 0x11
        /*001a*/ 	.short	(.L_9 - .L_8)
	.align		4
.L_8:
        /*001c*/ 	.word	index@($__internal_1_$__cuda_sm10x_tcgen05_guardrail_trap_phase_invalid_during_alloc)
        /*0020*/ 	.word	0x00000000


	//----- nvinfo : EIATTR_FRAME_SIZE
	.align		4
.L_9:
        /*0024*/ 	.byte	0x04, 0x11
        /*0026*/ 	.short	(.L_11 - .L_10)
	.align		4
.L_10:
        /*0028*/ 	.word	index@($__internal_0_$__cuda_sm10x_tcgen05_guardrail_trap_col_being_dealloced_not_returned_by_alloc)
        /*002c*/ 	.word	0x00000000


	//----- nvinfo : EIATTR_FRAME_SIZE
	.align		4
.L_11:
        /*0030*/ 	.byte	0x04, 0x11
        /*0032*/ 	.short	(.L_13 - .L_12)
	.align		4
.L_12:
        /*0034*/ 	.word	index@(attn_fwd)
        /*0038*/ 	.word	0x00000000


	//----- nvinfo : EIATTR_MIN_STACK_SIZE
	.align		4
.L_13:
        /*003c*/ 	.byte	0x04, 0x12
        /*003e*/ 	.short	(.L_15 - .L_14)
	.align		4
.L_14:
        /*0040*/ 	.word	index@(attn_fwd)
        /*0044*/ 	.word	0x00000000
.L_15:


//--------------------- .nv.info.attn_fwd         --------------------------
	.section	.nv.info.attn_fwd,"",@"SHT_CUDA_INFO"
	.sectionflags	@""
	.align	4


	//----- nvinfo : EIATTR_CUDA_API_VERSION
	.align		4
        /*0000*/ 	.byte	0x04, 0x37
        /*0002*/ 	.short	(.L_17 - .L_16)
.L_16:
        /*0004*/ 	.word	0x00000081


	//----- nvinfo : EIATTR_KPARAM_INFO
	.align		4
.L_17:
        /*0008*/ 	.byte	0x04, 0x17
        /*000a*/ 	.short	(.L_19 - .L_18)
.L_18:
        /*000c*/ 	.word	0x00000000
        /*0010*/ 	.short	0x0019
        /*0012*/ 	.short	0x0080
        /*0014*/ 	.byte	0x00, 0xf4, 0x21, 0x00


	//----- nvinfo : EIATTR_KPARAM_INFO
	.align		4
.L_19:
        /*0018*/ 	.byte	0x04, 0x17
        /*001a*/ 	.short	(.L_21 - .L_20)
.L_20:
        /*001c*/ 	.word	0x00000000
        /*0020*/ 	.short	0x0018
        /*0022*/ 	.short	0x0078
        /*0024*/ 	.byte	0x00, 0xf4, 0x21, 0x00


	//----- nvinfo : EIATTR_KPARAM_INFO
	.align		4
.L_21:
        /*0028*/ 	.byte	0x04, 0x17
        /*002a*/ 	.short	(.L_23 - .L_22)
.L_22:
        /*002c*/ 	.word	0x00000000
        /*0030*/ 	.short	0x0017
        /*0032*/ 	.short	0x0070
        /*0034*/ 	.byte	0x00, 0xf0, 0x11, 0x00


	//----- nvinfo : EIATTR_KPARAM_INFO
	.align		4
.L_23:
        /*0038*/ 	.byte	0x04, 0x17
        /*003a*/ 	.short	(.L_25 - .L_24)
.L_24:
        /*003c*/ 	.word	0x00000000
        /*0040*/ 	.short	0x0016
        /*0042*/ 	.short	0x006c
        /*0044*/ 	.byte	0x00, 0xf0, 0x11, 0x00


	//----- nvinfo : EIATTR_KPARAM_INFO
	.align		4
.L_25:
        /*0048*/ 	.byte	0x04, 0x17
        /*004a*/ 	.short	(.L_27 - .L_26)
.L_26:
        /*004c*/ 	.word	0x00000000
        /*0050*/ 	.short	0x0015
        /*0052*/ 	.short	0x0068
        /*0054*/ 	.byte	0x00, 0xf0, 0x11, 0x00


	//----- nvinfo : EIATTR_KPARAM_INFO
	.align		4
.L_27:
        /*0058*/ 	.byte	0x04, 0x17
        /*005a*/ 	.short	(.L_29 - .L_28)
.L_28:
        /*005c*/ 	.word	0x00000000
        /*0060*/ 	.short	0x0014
        /*0062*/ 	.short	0x0064
        /*0064*/ 	.byte	0x00, 0xf0, 0x11, 0x00


	//----- nvinfo : EIATTR_KPARAM_INFO
	.align		4
.L_29:
        /*0068*/ 	.byte	0x04, 0x17
        /*006a*/ 	.short	(.L_31 - .L_30)
.L_30:
        /*006c*/ 	.word	0x00000000
        /*0070*/ 	.short	0x0013
        /*0072*/ 	.short	0x0060
        /*0074*/ 	.byte	0x00, 0xf0, 0x11, 0x00


	//----- nvinfo : EIATTR_KPARAM_INFO
	.align		4
.L_31:
        /*0078*/ 	.byte	0x04, 0x17
        /*007a*/ 	.short	(.L_33 - .L_32)
.L_32:
        /*007c*/ 	.word	0x00000000
        /*0080*/ 	.short	0x0012
        /*0082*/ 	.short	0x005c
        /*0084*/ 	.byte	0x00, 0xf0, 0x11, 0x00


	//----- nvinfo : EIATTR_KPARAM_INFO
	.align		4
.L_33:
        /*0088*/ 	.byte	0x04, 0x17
        /*008a*/ 	.short	(.L_35 - .L_34)
.L_34:
        /*008c*/ 	.word	0x00000000
        /*0090*/ 	.short	0x0011
        /*0092*/ 	.short	0x0058
        /*0094*/ 	.byte	0x00, 0xf0, 0x11, 0x00


	//----- nvinfo : EIATTR_KPARAM_INFO
	.align		4
.L_35:
        /*0098*/ 	.byte	0x04, 0x17
        /*009a*/ 	.short	(.L_37 - .L_36)
.L_36:
        /*009c*/ 	.word	0x00000000
        /*00a0*/ 	.short	0x0010
        /*00a2*/ 	.short	0x0054
        /*00a4*/ 	.byte	0x00, 0xf0, 0x11, 0x00


	//----- nvinfo : EIATTR_KPARAM_INFO
	.align		4
.L_37:
        /*00a8*/ 	.byte	0x04, 0x17
        /*00aa*/ 	.short	(.L_39 - .L_38)
.L_38:
        /*00ac*/ 	.word	0x00000000
        /*00b0*/ 	.short	0x000f
        /*00b2*/ 	.short	0x0050
        /*00b4*/ 	.byte	0x00, 0xf0, 0x11, 0x00


	//----- nvinfo : EIATTR_KPARAM_INFO
	.align		4
.L_39:
        /*00b8*/ 	.byte	0x04, 0x17
        /*00ba*/ 	.short	(.L_41 - .L_40)
.L_40:
        /*00bc*/ 	.word	0x00000000
        /*00c0*/ 	.short	0x000e
        /*00c2*/ 	.short	0x004c
        /*00c4*/ 	.byte	0x00, 0xf0, 0x11, 0x00


	//----- nvinfo : EIATTR_KPARAM_INFO
	.align		4
.L_41:
        /*00c8*/ 	.byte	0x04, 0x17
        /*00ca*/ 	.short	(.L_43 - .L_42)
.L_42:
        /*00cc*/ 	.word	0x00000000
        /*00d0*/ 	.short	0x000d
        /*00d2*/ 	.short	0x0048
        /*00d4*/ 	.byte	0x00, 0xf0, 0x11, 0x00


	//----- nvinfo : EIATTR_KPARAM_INFO
	.align		4
.L_43:
        /*00d8*/ 	.byte	0x04, 0x17
        /*00da*/ 	.short	(.L_45 - .L_44)
.L_44:
        /*00dc*/ 	.word	0x00000000
        /*00e0*/ 	.short	0x000c
        /*00e2*/ 	.short	0x0044
        /*00e4*/ 	.byte	0x00, 0xf0, 0x11, 0x00


	//----- nvinfo : EIATTR_KPARAM_INFO
	.align		4
.L_45:
        /*00e8*/ 	.byte	0x04, 0x17
        /*00ea*/ 	.short	(.L_47 - .L_46)
.L_46:
        /*00ec*/ 	.word	0x00000000
        /*00f0*/ 	.short	0x000b
        /*00f2*/ 	.short	0x0040
        /*00f4*/ 	.byte	0x00, 0xf0, 0x11, 0x00


	//----- nvinfo : EIATTR_KPARAM_INFO
	.align		4
.L_47:
        /*00f8*/ 	.byte	0x04, 0x17
        /*00fa*/ 	.short	(.L_49 - .L_48)
.L_48:
        /*00fc*/ 	.word	0x00000000
        /*0100*/ 	.short	0x000a
        /*0102*/ 	.short	0x003c
        /*0104*/ 	.byte	0x00, 0xf0, 0x11, 0x00


	//----- nvinfo : EIATTR_KPARAM_INFO
	.align		4
.L_49:
        /*0108*/ 	.byte	0x04, 0x17
        /*010a*/ 	.short	(.L_51 - .L_50)
.L_50:
        /*010c*/ 	.word	0x00000000
        /*0110*/ 	.short	0x0009
        /*0112*/ 	.short	0x0038
        /*0114*/ 	.byte	0x00, 0xf0, 0x11, 0x00


	//----- nvinfo : EIATTR_KPARAM_INFO
	.align		4
.L_51:
        /*0118*/ 	.byte	0x04, 0x17
        /*011a*/ 	.short	(.L_53 - .L_52)
.L_52:
        /*011c*/ 	.word	0x00000000
        /*0120*/ 	.short	0x0008
        /*0122*/ 	.short	0x0034
        /*0124*/ 	.byte	0x00, 0xf0, 0x11, 0x00


	//----- nvinfo : EIATTR_KPARAM_INFO
	.align		4
.L_53:
        /*0128*/ 	.byte	0x04, 0x17
        /*012a*/ 	.short	(.L_55 - .L_54)
.L_54:
        /*012c*/ 	.word	0x00000000
        /*0130*/ 	.short	0x0007
        /*0132*/ 	.short	0x0030
        /*0134*/ 	.byte	0x00, 0xf0, 0x11, 0x00


	//----- nvinfo : EIATTR_KPARAM_INFO
	.align		4
.L_55:
        /*0138*/ 	.byte	0x04, 0x17
        /*013a*/ 	.short	(.L_57 - .L_56)
.L_56:
        /*013c*/ 	.word	0x00000000
        /*0140*/ 	.short	0x0006
        /*0142*/ 	.short	0x002c
        /*0144*/ 	.byte	0x00, 0xf0, 0x11, 0x00


	//----- nvinfo : EIATTR_KPARAM_INFO
	.align		4
.L_57:
        /*0148*/ 	.byte	0x04, 0x17
        /*014a*/ 	.short	(.L_59 - .L_58)
.L_58:
        /*014c*/ 	.word	0x00000000
        /*0150*/ 	.short	0x0005
        /*0152*/ 	.short	0x0028
        /*0154*/ 	.byte	0x00, 0xf0, 0x11, 0x00


	//----- nvinfo : EIATTR_KPARAM_INFO
	.align		4
.L_59:
        /*0158*/ 	.byte	0x04, 0x17
        /*015a*/ 	.short	(.L_61 - .L_60)
.L_60:
        /*015c*/ 	.word	0x00000000
        /*0160*/ 	.short	0x0004
        /*0162*/ 	.short	0x0020
        /*0164*/ 	.byte	0x00, 0xf4, 0x21, 0x00


	//----- nvinfo : EIATTR_KPARAM_INFO
	.align		4
.L_61:
        /*0168*/ 	.byte	0x04, 0x17
        /*016a*/ 	.short	(.L_63 - .L_62)
.L_62:
        /*016c*/ 	.word	0x00000000
        /*0170*/ 	.short	0x0003
        /*0172*/ 	.short	0x0018
        /*0174*/ 	.byte	0x00, 0xf4, 0x21, 0x00


	//----- nvinfo : EIATTR_KPARAM_INFO
	.align		4
.L_63:
        /*0178*/ 	.byte	0x04, 0x17
        /*017a*/ 	.short	(.L_65 - .L_64)
.L_64:
        /*017c*/ 	.word	0x00000000
        /*0180*/ 	.short	0x0002
        /*0182*/ 	.short	0x0010
        /*0184*/ 	.byte	0x00, 0xf4, 0x21, 0x00


	//----- nvinfo : EIATTR_KPARAM_INFO
	.align		4
.L_65:
        /*0188*/ 	.byte	0x04, 0x17
        /*018a*/ 	.short	(.L_67 - .L_66)
.L_66:
        /*018c*/ 	.word	0x00000000
        /*0190*/ 	.short	0x0001
        /*0192*/ 	.short	0x0008
        /*0194*/ 	.byte	0x00, 0xf4, 0x21, 0x00


	//----- nvinfo : EIATTR_KPARAM_INFO
	.align		4
.L_67:
        /*0198*/ 	.byte	0x04, 0x17
        /*019a*/ 	.short	(.L_69 - .L_68)
.L_68:
        /*019c*/ 	.word	0x00000000
        /*01a0*/ 	.short	0x0000
        /*01a2*/ 	.short	0x0000
        /*01a4*/ 	.byte	0x00, 0xf4, 0x21, 0x00


	//----- nvinfo : EIATTR_AT_ENTRY_FRAGMENTS
	.align		4
.L_69:
        /*01a8*/ 	.byte	0x04, 0x4f
        /*01aa*/ 	.short	(.L_71 - .L_70)


	//   ....[0]....
.L_70:
        /*01ac*/ 	.word	0x00000004


	//----- nvinfo : EIATTR_RESERVED_SMEM_USED
	.align		4
.L_71:
        /*01b0*/ 	.byte	0x01, 0x41
	.zero		2


	//----- nvinfo : EIATTR_SPARSE_MMA_MASK
	.align		4
        /*01b4*/ 	.byte	0x03, 0x50
        /*01b6*/ 	.short	0x0000


	//----- nvinfo : EIATTR_TCGEN05_1CTA_USED
	.align		4
        /*01b8*/ 	.byte	0x01, 0x51
	.zero		2


	//----- nvinfo : EIATTR_MAXREG_COUNT
	.align		4
        /*01bc*/ 	.byte	0x03, 0x1b
        /*01be*/ 	.short	0x00ff


	//----- nvinfo : EIATTR_NUM_BARRIERS
	.align		4
        /*01c0*/ 	.byte	0x02, 0x4c
        /*01c2*/ 	.byte	0x01
	.zero		1


	//----- nvinfo : EIATTR_INT_WARP_WIDE_INSTR_OFFSETS
	.align		4
        /*01c4*/ 	.byte	0x04, 0x31
        /*01c6*/ 	.short	(.L_73 - .L_72)


	//   ....[0]....
.L_72:
        /*01c8*/ 	.word	0x000008f0


	//   ....[1]....
        /*01cc*/ 	.word	0x00000930


	//   ....[2]....
        /*01d0*/ 	.word	0x00000c10


	//   ....[3]....
        /*01d4*/ 	.word	0x00000c90


	//   ....[4]....
        /*01d8*/ 	.word	0x00001f10


	//   ....[5]....
        /*01dc*/ 	.word	0x000039d0


	//   ....[6]....
        /*01e0*/ 	.word	0x00003a20


	//----- nvinfo : EIATTR_COOP_GROUP_MASK_REGIDS
	.align		4
.L_73:
        /*01e4*/ 	.byte	0x04, 0x29
        /*01e6*/ 	.short	(.L_75 - .L_74)


	//   ....[0]....
.L_74:
        /*01e8*/ 	.word	0xffffffff


	//   ....[1]....
        /*01ec*/ 	.word	0xffffffff


	//   ....[2]....
        /*01f0*/ 	.word	0xffffffff


	//   ....[3]....
        /*01f4*/ 	.word	0xffffffff


	//   ....[4]....
        /*01f8*/ 	.word	0xffffffff


	//   ....[5]....
        /*01fc*/ 	.word	0xffffffff


	//   ....[6]....
        /*0200*/ 	.word	0xffffffff


	//   ....[7]....
        /*0204*/ 	.word	0xffffffff


	//   ....[8]....
        /*0208*/ 	.word	0xffffffff


	//   ....[9]....
        /*020c*/ 	.word	0xffffffff


	//   ....[10]....
        /*0210*/ 	.word	0xffffffff


	//   ....[11]....
        /*0214*/ 	.word	0xffffffff


	//----- nvinfo : EIATTR_COOP_GROUP_INSTR_OFFSETS
	.align		4
.L_75:
        /*0218*/ 	.byte	0x04, 0x28
        /*021a*/ 	.short	(.L_77 - .L_76)


	//   ....[0]....
.L_76:
        /*021c*/ 	.word	0x00000060


	//   ....[1]....
        /*0220*/ 	.word	0x00000320


	//   ....[2]....
        /*0224*/ 	.word	0x000012e0


	//   ....[3]....
        /*0228*/ 	.word	0x000013b0


	//   ....[4]....
        /*022c*/ 	.word	0x00001620


	//   ....[5]....
        /*0230*/ 	.word	0x00001750


	//   ....[6]....
        /*0234*/ 	.word	0x000024b0


	//   ....[7]....
        /*0238*/ 	.word	0x00002530


	//   ....[8]....
        /*023c*/ 	.word	0x00002790


	//   ....[9]....
        /*0240*/ 	.word	0x00002800


	//   ....[10]....
        /*0244*/ 	.word	0x00003860


	//   ....[11]....
        /*0248*/ 	.word	0x00003ad0


	//----- nvinfo : EIATTR_VRC_CTA_INIT_COUNT
	.align		4
.L_77:
        /*024c*/ 	.byte	0x02, 0x4a
        /*024e*/ 	.byte	0x80
	.zero		1


	//----- nvinfo : EIATTR_MBARRIER_INSTR_OFFSETS
	.align		4
        /*0250*/ 	.byte	0x04, 0x39
        /*0252*/ 	.short	(.L_79 - .L_78)


	//   ....[0]....
.L_78:
        /*0254*/ 	.word	0x00000b50
        /*0258*/ 	.word	0x000000ff
        /*025c*/ 	.word	0x00002800
        /*0260*/ 	.short	0x0100
        /*0262*/ 	.byte	0x0d
	.zero		1


	//   ....[1]....
        /*0264*/ 	.word	0x00000c80
        /*0268*/ 	.word	0x000000ff
        /*026c*/ 	.word	0x00002808
        /*0270*/ 	.short	0x0100
        /*0272*/ 	.byte	0x0d
	.zero		1


	//   ....[2]....
        /*0274*/ 	.word	0x00000d10
        /*0278*/ 	.word	0x000000ff
        /*027c*/ 	.word	0x00001800
        /*0280*/ 	.short	0x0100
        /*0282*/ 	.byte	0x0d
	.zero		1


	//   ....[3]....
        /*0284*/ 	.word	0x00000ef0
        /*0288*/ 	.word	0x000000ff
        /*028c*/ 	.word	0x00001800
        /*0290*/ 	.short	0x010a
        /*0292*/ 	.byte	0x0d
	.zero		1


	//   ....[4]....
        /*0294*/ 	.word	0x000010c0
        /*0298*/ 	.word	0x000000ff
        /*029c*/ 	.word	0x00001800
        /*02a0*/ 	.short	0x0108
        /*02a2*/ 	.byte	0x0d
	.zero		1


	//   ....[5]....
        /*02a4*/ 	.word	0x00001f90
        /*02a8*/ 	.word	0x000000ff
        /*02ac*/ 	.word	0x00002810
        /*02b0*/ 	.short	0x0100
        /*02b2*/ 	.byte	0x0d
	.zero		1


	//   ....[6]....
        /*02b4*/ 	.word	0x000020b0
        /*02b8*/ 	.word	0x000000ff
        /*02bc*/ 	.word	0x00002810
        /*02c0*/ 	.short	0x010a
        /*02c2*/ 	.byte	0x0d
	.zero		1


	//   ....[7]....
        /*02c4*/ 	.word	0x000024c0
        /*02c8*/ 	.word	0x000000ff
        /*02cc*/ 	.word	0x00002810
        /*02d0*/ 	.short	0x0108
        /*02d2*/ 	.byte	0x0d
	.zero		1


	//   ....[8]....
        /*02d4*/ 	.word	0x00002850
        /*02d8*/ 	.word	0x000000ff
        /*02dc*/ 	.word	0x00000000
        /*02e0*/ 	.short	0x010a
        /*02e2*/ 	.byte	0x22
	.zero		1


	//   ....[9]....
        /*02e4*/ 	.word	0x00002d40
        /*02e8*/ 	.word	0x000000ff
        /*02ec*/ 	.word	0x00000000
        /*02f0*/ 	.short	0x010a
        /*02f2*/ 	.byte	0x22
	.zero		1


	//   ....[10]....
        /*02f4*/ 	.word	0x00002ec0
        /*02f8*/ 	.word	0x000000ff
        /*02fc*/ 	.word	0x00002800
        /*0300*/ 	.short	0x0108
        /*0302*/ 	.byte	0x0d
	.zero		1


	//   ....[11]....
        /*0304*/ 	.word	0x00003050
        /*0308*/ 	.word	0x000000ff
        /*030c*/ 	.word	0x00002808
        /*0310*/ 	.short	0x0108
        /*0312*/ 	.byte	0x0d
	.zero		1


	//   ....[12]....
        /*0314*/ 	.word	0x00003af0
        /*0318*/ 	.word	0x000000ff
        /*031c*/ 	.word	0x00001800
        /*0320*/ 	.short	0x010a
        /*0322*/ 	.byte	0x0d
	.zero		1


	//   ....[13]....
        /*0324*/ 	.word	0x00003b20
        /*0328*/ 	.word	0x000000ff
        /*032c*/ 	.word	0x00002810
        /*0330*/ 	.short	0x010a
        /*0332*/ 	.byte	0x0d
	.zero		1


	//   ....[14]....
        /*0334*/ 	.word	0x00003b50
        /*0338*/ 	.word	0x000000ff
        /*033c*/ 	.word	0x00000000
        /*0340*/ 	.short	0x010a
        /*0342*/ 	.byte	0x22
	.zero		1


	//   ....[15]....
        /*0344*/ 	.word	0x00003b80
        /*0348*/ 	.word	0x000000ff
        /*034c*/ 	.word	0x00000000
        /*0350*/ 	.short	0x010a
        /*0352*/ 	.byte	0x22
	.zero		1


	//----- nvinfo : EIATTR_NUM_MBARRIERS
	.align		4
.L_79:
        /*0354*/ 	.byte	0x03, 0x38
        /*0356*/ 	.short	0xffff


	//----- nvinfo : EIATTR_EXIT_INSTR_OFFSETS
	.align		4
        /*0358*/ 	.byte	0x04, 0x1c
        /*035a*/ 	.short	(.L_81 - .L_80)


	//   ....[0]....
.L_80:
        /*035c*/ 	.word	0x00003ae0


	//----- nvinfo : EIATTR_REQNTID
	.align		4
.L_81:
        /*0360*/ 	.byte	0x04, 0x10
        /*0362*/ 	.short	(.L_83 - .L_82)
.L_82:
        /*0364*/ 	.word	0x00000100
        /*0368*/ 	.word	0x00000001
        /*036c*/ 	.word	0x00000001


	//----- nvinfo : EIATTR_CRS_STACK_SIZE
	.align		4
.L_83:
        /*0370*/ 	.byte	0x04, 0x1e
        /*0372*/ 	.short	(.L_85 - .L_84)
.L_84:
        /*0374*/ 	.word	0x00000000


	//----- nvinfo : EIATTR_CBANK_PARAM_SIZE
	.align		4
.L_85:
        /*0378*/ 	.byte	0x03, 0x19
        /*037a*/ 	.short	0x0088


	//----- nvinfo : EIATTR_PARAM_CBANK
	.align		4
        /*037c*/ 	.byte	0x04, 0x0a
        /*037e*/ 	.short	(.L_87 - .L_86)
	.align		4
.L_86:
        /*0380*/ 	.word	index@(.nv.constant0.attn_fwd)
        /*0384*/ 	.short	0x0380
        /*0386*/ 	.short	0x0088


	//----- nvinfo : EIATTR_SW_WAR
	.align		4
.L_87:
        /*0388*/ 	.byte	0x04, 0x36
        /*038a*/ 	.short	(.L_89 - .L_88)
.L_88:
        /*038c*/ 	.word	0x00000008
.L_89:


//--------------------- .nv.compat                --------------------------
	.section	.nv.compat,"",@"SHT_CUDA_COMPAT_INFO"
	.align	4
        /*0000*/ 	.byte	0x02, 0x02, 0x02, 0x00, 0x02, 0x05, 0x05, 0x00, 0x02, 0x03, 0x00, 0x00, 0x02, 0x06, 0x01, 0x00


//--------------------- .nv.callgraph             --------------------------
	.section	.nv.callgraph,"",@"SHT_CUDA_CALLGRAPH"
	.align	4
	.sectionentsize	8
	.align		4
        /*0000*/ 	.word	0x00000000
	.align		4
        /*0004*/ 	.word	0xffffffff
	.align		4
        /*0008*/ 	.word	0x00000000
	.align		4
        /*000c*/ 	.word	0xfffffffe
	.align		4
        /*0010*/ 	.word	0x00000000
	.align		4
        /*0014*/ 	.word	0xfffffffd
	.align		4
        /*0018*/ 	.word	0x00000000
	.align		4
        /*001c*/ 	.word	0xfffffffc


//--------------------- .nv.constant4             --------------------------
	.section	.nv.constant4,"a",@progbits
	.align	8
	.align		8
.nv.constant4:
        /*0000*/ 	.dword	_$_str


//--------------------- .text.attn_fwd            --------------------------
	.section	.text.attn_fwd,"ax",@progbits
	.align	128
        .global         attn_fwd
        .type           attn_fwd,@function
        .size           attn_fwd,(.L_x_31 - attn_fwd)
        .other          attn_fwd,@"STO_CUDA_ENTRY STV_DEFAULT"
attn_fwd:
.text.attn_fwd:
[----:B------:R-:W0:Y:S01]  /*0000*/  LDC R1, c[0x0][0x37c] ;  /* 0x0000df00ff017b82 */ /* 0x000e220000000800 */
[----:B------:R-:W1:Y:S02]  /*0010*/  S2R R0, SR_TID.X ;  /* 0x0000000000007919 */ /* 0x000e640000002100 */
[----:B-1----:R-:W-:-:S13]  /*0020*/  ISETP.GE.U32.AND P0, PT, R0, 0x20, PT ;  /* 0x000000200000780c */ /* 0x002fda0003f06070 */
[----:B------:R-:W-:Y:S02]  /*0030*/  VOTEU.ANY UP1, P0 ;  /* 0x0000000000ff7886 */ /* 0x000fe40000020100 */
[----:B0-----:R-:W-:Y:S05]  /*0040*/  BRA.U UP1, `(.L_x_0) ;  /* 0x0000000101b87547 */ /* 0x001fea000b800000 */
[----:B------:R-:W0:Y:S01]  /*0050*/  S2UR UR6, SR_CgaCtaId ;  /* 0x00000000000679c3 */ /* 0x000e220000008800 */
[----:B------:R-:W-:Y:S01]  /*0060*/  NOP ;  /* 0x0000000000007918 */ /* 0x000fe20000000000 */
[----:B------:R-:W-:Y:S02]  /*0070*/  UMOV UR4, 0x40 ;  /* 0x0000004000047882 */ /* 0x000fe40000000000 */
[----:B0-----:R-:W-:-:S09]  /*0080*/  ULEA UR4, UR6, UR4, 0x18 ;  /* 0x0000000406047291 */ /* 0x001fd2000f8ec0ff */
[----:B------:R-:W0:Y:S01]  /*0090*/  LDS.U8 R2, [UR4] ;  /* 0x00000004ff027984 */ /* 0x000e220008000000 */
[----:B------:R-:W-:Y:S02]  /*00a0*/  UMOV UR4, 0x400 ;  /* 0x0000040000047882 */ /* 0x000fe40000000000 */
[----:B------:R-:W-:Y:S01]  /*00b0*/  ULEA UR4, UR6, UR4, 0x18 ;  /* 0x0000000406047291 */ /* 0x000fe2000f8ec0ff */
[----:B0-----:R-:W-:-:S13]  /*00c0*/  ISETP.NE.AND P0, PT, R2, RZ, PT ;  /* 0x000000ff0200720c */ /* 0x001fda0003f05270 */
[----:B------:R-:W-:Y:S05]  /*00d0*/  @P0 BRA `(.L_x_1) ;  /* 0x00000000007c0947 */ /* 0x000fea0003800000 */
[----:B------:R-:W-:-:S13]  /*00e0*/  ELECT P0, URZ, PT ;  /* 0x0000000000ff782f */ /* 0x000fda0003800000 */
[----:B------:R-:W-:Y:S05]  /*00f0*/  @!P0 BRA `(.L_x_2) ;  /* 0x0000000000848947 */ /* 0x000fea0003800000 */
[----:B------:R-:W-:Y:S01]  /*0100*/  UMOV UR5, 0x2 ;  /* 0x0000000200057882 */ /* 0x000fe20000000000 */
[----:B------:R-:W-:Y:S02]  /*0110*/  IMAD.MOV.U32 R5, RZ, RZ, 0x1 ;  /* 0x00000001ff057424 */ /* 0x000fe400078e00ff */
[----:B------:R-:W-:Y:S02]  /*0120*/  IMAD.MOV.U32 R3, RZ, RZ, 0x3 ;  /* 0x00000003ff037424 */ /* 0x000fe400078e00ff */
[----:B------:R-:W-:Y:S04]  /*0130*/  DEPBAR.LE SB0, 0x36 ;  /* 0x00008d800000791a */ /* 0x000fe80000000000 */
[----:B------:R-:W0:Y:S02]  /*0140*/  UTCATOMSWS.FIND_AND_SET.ALIGN UP0, UR5, UR5 ;  /* 0x00000005000575e3 */ /* 0x000e240008000800 */
[----:B0-----:R-:W-:-:S04]  /*0150*/  PLOP3.LUT P0, PT, PT, PT, UP0, 0x80, 0x8 ;  /* 0x000000000008781c */ /* 0x001fc80003f0f008 */
[----:B------:R-:W-:-:S04]  /*0160*/  SEL R2, RZ, 0xffffffff, !P0 ;  /* 0xffffffffff027807 */ /* 0x000fc80004000000 */
[----:B------:R-:W-:Y:S01]  /*0170*/  ISETP.NE.AND P0, PT, R2, RZ, PT ;  /* 0x000000ff0200720c */ /* 0x000fe20003f05270 */
[----:B------:R-:W-:-:S12]  /*0180*/  IMAD.U32 R2, RZ, RZ, UR5 ;  /* 0x00000005ff027e24 */ /* 0x000fd8000f8e00ff */
[----:B------:R-:W-:Y:S05]  /*0190*/  @P0 BRA `(.L_x_3) ;  /* 0x0000000000240947 */ /* 0x000fea0003800000 */
.L_x_4:
[----:B------:R-:W-:Y:S05]  /*01a0*/  NANOSLEEP 0x64 ;  /* 0x000000640000795d */ /* 0x000fea0003800000 */
[----:B------:R-:W-:-:S05]  /*01b0*/  UMOV UR5, 0x2 ;  /* 0x0000000200057882 */ /* 0x000fca0000000000 */
[----:B------:R-:W-:Y:S04]  /*01c0*/  DEPBAR.LE SB0, 0x36 ;  /* 0x00008d800000791a */ /* 0x000fe80000000000 */
[----:B------:R-:W0:Y:S02]  /*01d0*/  UTCATOMSWS.FIND_AND_SET.ALIGN UP0, UR5, UR5 ;  /* 0x00000005000575e3 */ /* 0x000e240008000800 */
[----:B0-----:R-:W-:-:S04]  /*01e0*/  PLOP3.LUT P0, PT, PT, PT, UP0, 0x80, 0x8 ;  /* 0x000000000008781c */ /* 0x001fc80003f0f008 */
[----:B------:R-:W-:-:S04]  /*01f0*/  SEL R2, RZ, 0xffffffff, !P0 ;  /* 0xffffffffff027807 */ /* 0x000fc80004000000 */
[----:B------:R-:W-:Y:S01]  /*0200*/  ISETP.NE.AND P0, PT, R2, RZ, PT ;  /* 0x000000ff0200720c */ /* 0x000fe20003f05270 */
[----:B------:R-:W-:-:S12]  /*0210*/  IMAD.U32 R2, RZ, RZ, UR5 ;  /* 0x00000005ff027e24 */ /* 0x000fd8000f8e00ff */
[----:B------:R-:W-:Y:S05]  /*0220*/  @!P0 BRA `(.L_x_4) ;  /* 0xfffffffc00dc8947 */ /* 0x000fea000383ffff */
.L_x_3:
[C---:B------:R-:W-:Y:S01]  /*0230*/  VIADD R4, R2.reuse, 0x10 ;  /* 0x0000001002047836 */ /* 0x040fe20000000000 */
[----:B------:R-:W-:Y:S01]  /*0240*/  UMOV UR5, 0x50 ;  /* 0x0000005000057882 */ /* 0x000fe20000000000 */
[----:B------:R-:W-:Y:S01]  /*0250*/  SHF.L.U32 R3, R3, R2, RZ ;  /* 0x0000000203037219 */ /* 0x000fe200000006ff */
[----:B------:R-:W-:Y:S01]  /*0260*/  ULEA UR5, UR6, UR5, 0x18 ;  /* 0x0000000506057291 */ /* 0x000fe2000f8ec0ff */
[----:B------:R-:W-:Y:S01]  /*0270*/  IMAD.SHL.U32 R2, R2, 0x20, RZ ;  /* 0x0000002002027824 */ /* 0x000fe200078e00ff */
[----:B------:R-:W-:-:S04]  /*0280*/  SHF.L.U32 R4, R5, R4, RZ ;  /* 0x0000000405047219 */ /* 0x000fc800000006ff */
[----:B------:R-:W-:-:S05]  /*0290*/  LOP3.LUT R3, R4, R3, RZ, 0xfc, !PT ;  /* 0x0000000304037212 */ /* 0x000fca00078efcff */
[----:B------:R0:W-:Y:S04]  /*02a0*/  ATOMS.OR RZ, [UR5], R3 ;  /* 0x00000003ffff798c */ /* 0x0001e8000b000005 */
[----:B------:R0:W-:Y:S01]  /*02b0*/  STS [UR4], R2 ;  /* 0x00000002ff007988 */ /* 0x0001e20008000804 */
[----:B------:R-:W-:Y:S05]  /*02c0*/  BRA `(.L_x_2) ;  /* 0x0000000000107947 */ /* 0x000fea0003800000 */
.L_x_1:
[----:B------:R-:W-:Y:S01]  /*02d0*/  IMAD.MOV.U32 R3, RZ, RZ, -0x1 ;  /* 0xffffffffff037424 */ /* 0x000fe200078e00ff */
[----:B------:R-:W-:-:S04]  /*02e0*/  MOV R2, 0x310 ;  /* 0x0000031000027802 */ /* 0x000fc80000000f00 */
[----:B------:R0:W-:Y:S03]  /*02f0*/  STS [UR4], R3 ;  /* 0x00000003ff007988 */ /* 0x0001e60008000804 */
[----:B0-----:R-:W-:Y:S05]  /*0300*/  CALL.REL.NOINC `($__internal_1_$__cuda_sm10x_tcgen05_guardrail_trap_phase_invalid_during_alloc) ;  /* 0x0000003800347944 */ /* 0x001fea0003c00000 */
.L_x_2:
[----:B------:R-:W-:Y:S05]  /*0310*/  WARPSYNC.ALL ;  /* 0x0000000000007948 */ /* 0x000fea0003800000 */
[----:B------:R-:W-:Y:S01]  /*0320*/  NOP ;  /* 0x0000000000007918 */ /* 0x000fe20000000000 */
.L_x_0:
[----:B------:R-:W1:Y:S08]  /*0330*/  S2UR UR14, SR_CTAID.X ;  /* 0x00000000000e79c3 */ /* 0x000e700000002500 */
[----:B------:R-:W-:Y:S01]  /*0340*/  BAR.SYNC.DEFER_BLOCKING 0x0 ;  /* 0x0000000000007b1d */ /* 0x000fe20000010000 */
[----:B0-----:R-:W-:-:S04]  /*0350*/  SHF.R.U32.HI R3, RZ, 0x6, R0 ;  /* 0x00000006ff037819 */ /* 0x001fc80000011600 */
[----:B------:R-:W-:Y:S01]  /*0360*/  SGXT.U32 R3, R3, 0x2 ;  /* 0x000000020303781a */ /* 0x000fe20000000000 */
[----:B------:R-:W0:Y:S02]  /*0370*/  LDCU.64 UR4, c[0x0][0x3b0] ;  /* 0x00007600ff0477ac */ /* 0x000e240008000a00 */
[----:B------:R-:W2:Y:S01]  /*0380*/  LDC R16, c[0x0][0x3b8] ;  /* 0x0000ee00ff107b82 */ /* 0x000ea20000000800 */
[----:B------:R-:W-:Y:S01]  /*0390*/  UMOV UR13, 0x400 ;  /* 0x00000400000d7882 */ /* 0x000fe20000000000 */
[----:B------:R-:W3:Y:S06]  /*03a0*/  LDCU.64 UR28, c[0x0][0x358] ;  /* 0x00006b00ff1c77ac */ /* 0x000eec0008000a00 */
[----:B------:R-:W4:Y:S01]  /*03b0*/  S2UR UR6, SR_CgaCtaId ;  /* 0x00000000000679c3 */ /* 0x000f220000008800 */
[----:B------:R-:W0:Y:S07]  /*03c0*/  LDCU.64 UR10, c[0x0][0x3c0] ;  /* 0x00007800ff0a77ac */ /* 0x000e2e0008000a00 */
[----:B------:R-:W0:Y:S01]  /*03d0*/  S2UR UR12, SR_CTAID.Y ;  /* 0x00000000000c79c3 */ /* 0x000e220000002600 */
[----:B-1----:R-:W-:-:S06]  /*03e0*/  USHF.L.U32 UR14, UR14, 0x6, URZ ;  /* 0x000000060e0e7899 */ /* 0x002fcc00080006ff */
[----:B------:R-:W-:Y:S01]  /*03f0*/  IMAD.U32 R5, RZ, RZ, UR14 ;  /* 0x0000000eff057e24 */ /* 0x000fe2000f8e00ff */
[----:B------:R-:W1:Y:S01]  /*0400*/  LDC.64 R22, c[0x0][0x380] ;  /* 0x0000e000ff167b82 */ /* 0x000e620000000a00 */
[----:B--2---:R-:W-:-:S03]  /*0410*/  IMAD R6, R3, R16, RZ ;  /* 0x0000001003067224 */ /* 0x004fc600078e02ff */
[----:B------:R-:W-:Y:S01]  /*0420*/  LOP3.LUT R2, R5, 0x3f, R0, 0xf8, !PT ;  /* 0x0000003f05027812 */ /* 0x000fe200078ef800 */
[----:B------:R-:W-:Y:S01]  /*0430*/  IMAD R7, R16, 0x4, R6 ;  /* 0x0000000410077824 */ /* 0x000fe200078e0206 */
[----:B----4-:R-:W-:-:S03]  /*0440*/  ULEA UR13, UR6, UR13, 0x18 ;  /* 0x0000000d060d7291 */ /* 0x010fc6000f8ec0ff */
[----:B0-----:R-:W-:Y:S02]  /*0450*/  IMAD R3, R2, UR5, RZ ;  /* 0x0000000502037c24 */ /* 0x001fe4000f8e02ff */
[C---:B------:R-:W-:Y:S02]  /*0460*/  IMAD R9, R16.reuse, 0x4, R7 ;  /* 0x0000000410097824 */ /* 0x040fe400078e0207 */
[C---:B------:R-:W-:Y:S02]  /*0470*/  IMAD.SHL.U32 R5, R3.reuse, 0x2, RZ ;  /* 0x0000000203057824 */ /* 0x040fe400078e00ff */
[----:B------:R-:W-:Y:S01]  /*0480*/  IMAD.HI R4, R3, 0x2, RZ ;  /* 0x0000000203047827 */ /* 0x000fe200078e02ff */
[----:B------:R-:W-:Y:S01]  /*0490*/  UIMAD UR4, UR12, UR4, URZ ;  /* 0x000000040c0472a4 */ /* 0x000fe2000f8e02ff */
[----:B------:R-:W0:Y:S02]  /*04a0*/  LDS R21, [UR13] ;  /* 0x0000000dff157984 */ /* 0x000e240008000800 */
[----:B------:R-:W-:Y:S01]  /*04b0*/  IMAD R3, R16, 0x4, R9 ;  /* 0x0000000410037824 */ /* 0x000fe200078e0209 */
[----:B------:R-:W-:-:S02]  /*04c0*/  USHF.L.U32 UR7, UR4, 0x1, URZ ;  /* 0x0000000104077899 */ /* 0x000fc400080006ff */
[----:B------:R-:W-:Y:S01]  /*04d0*/  UIMAD.WIDE UR4, UR4, 0x2, URZ ;  /* 0x00000002040478a5 */ /* 0x000fe2000f8e02ff */
[C---:B------:R-:W-:Y:S01]  /*04e0*/  IMAD R10, R16.reuse, 0x4, R3 ;  /* 0x00000004100a7824 */ /* 0x040fe200078e0203 */
[----:B------:R-:W-:Y:S02]  /*04f0*/  BAR.SYNC.DEFER_BLOCKING 0x0 ;  /* 0x0000000000007b1d */ /* 0x000fe40000010000 */
[----:B-1----:R-:W-:Y:S01]  /*0500*/  IADD3 R22, P0, P1, R5, UR7, R22 ;  /* 0x0000000705167c10 */ /* 0x002fe2000f91e016 */
[----:B------:R-:W-:-:S03]  /*0510*/  IMAD R15, R16, 0x4, R10 ;  /* 0x00000004100f7824 */ /* 0x000fc600078e020a */
[----:B------:R-:W-:Y:S02]  /*0520*/  IADD3.X R24, PT, PT, R4, UR5, R23, P0, P1 ;  /* 0x0000000504187c10 */ /* 0x000fe400087e2417 */
[-C--:B------:R-:W-:Y:S02]  /*0530*/  LEA R4, P0, R6, R22.reuse, 0x1 ;  /* 0x0000001606047211 */ /* 0x080fe400078008ff */
[-C--:B------:R-:W-:Y:S01]  /*0540*/  LEA R12, P2, R10, R22.reuse, 0x1 ;  /* 0x000000160a0c7211 */ /* 0x080fe200078408ff */
[----:B------:R-:W-:Y:S01]  /*0550*/  IMAD R17, R16, 0x4, R15 ;  /* 0x0000000410117824 */ /* 0x000fe200078e020f */
[C---:B------:R-:W-:Y:S01]  /*0560*/  LEA R8, P1, R9.reuse, R22, 0x1 ;  /* 0x0000001609087211 */ /* 0x040fe200078208ff */
[----:B------:R-:W1:Y:S01]  /*0570*/  LDCU UR5, c[0x0][0x3c8] ;  /* 0x00007900ff0577ac */ /* 0x000e620008000800 */
[-C--:B------:R-:W-:Y:S02]  /*0580*/  LEA.HI.X.SX32 R5, R6, R24.reuse, 0x1, P0 ;  /* 0x0000001806057211 */ /* 0x080fe400000f0eff */
[----:B------:R-:W-:-:S02]  /*0590*/  LEA.HI.X.SX32 R9, R9, R24, 0x1, P1 ;  /* 0x0000001809097211 */ /* 0x000fc400008f0eff */
[----:B------:R-:W-:Y:S02]  /*05a0*/  LEA.HI.X.SX32 R13, R10, R24, 0x1, P2 ;  /* 0x000000180a0d7211 */ /* 0x000fe400010f0eff */
[-C--:B------:R-:W-:Y:S02]  /*05b0*/  LEA R6, P0, R7, R22.reuse, 0x1 ;  /* 0x0000001607067211 */ /* 0x080fe400078008ff */
[----:B------:R-:W-:Y:S02]  /*05c0*/  LEA R10, P1, R3, R22, 0x1 ;  /* 0x00000016030a7211 */ /* 0x000fe400078208ff */
[-C--:B------:R-:W-:Y:S01]  /*05d0*/  LEA.HI.X.SX32 R7, R7, R24.reuse, 0x1, P0 ;  /* 0x0000001807077211 */ /* 0x080fe200000f0eff */
[----:B---3--:R2:W5:Y:S01]  /*05e0*/  LDG.E.U16 R20, desc[UR28][R8.64] ;  /* 0x0000001c08147981 */ /* 0x008562000c1e1500 */
[----:B------:R-:W-:Y:S01]  /*05f0*/  LEA.HI.X.SX32 R11, R3, R24, 0x1, P1 ;  /* 0x00000018030b7211 */ /* 0x000fe200008f0eff */
[----:B------:R-:W-:Y:S01]  /*0600*/  IMAD R3, R16, 0x4, R17 ;  /* 0x0000000410037824 */ /* 0x000fe200078e0211 */
[-C--:B------:R-:W-:Y:S01]  /*0610*/  LEA R14, P0, R15, R22.reuse, 0x1 ;  /* 0x000000160f0e7211 */ /* 0x080fe200078008ff */
[----:B------:R-:W5:Y:S01]  /*0620*/  LDG.E.U16 R12, desc[UR28][R12.64] ;  /* 0x0000001c0c0c7981 */ /* 0x000f62000c1e1500 */
[----:B------:R-:W-:-:S02]  /*0630*/  LEA R16, P1, R17, R22, 0x1 ;  /* 0x0000001611107211 */ /* 0x000fc400078208ff */
[----:B------:R-:W-:Y:S01]  /*0640*/  LEA.HI.X.SX32 R15, R15, R24, 0x1, P0 ;  /* 0x000000180f0f7211 */ /* 0x000fe200000f0eff */
[----:B------:R-:W5:Y:S01]  /*0650*/  LDG.E.U16 R10, desc[UR28][R10.64] ;  /* 0x0000001c0a0a7981 */ /* 0x000f62000c1e1500 */
[----:B--2---:R-:W-:Y:S02]  /*0660*/  LEA R8, P0, R3, R22, 0x1 ;  /* 0x0000001603087211 */ /* 0x004fe400078008ff */
[-C--:B------:R-:W-:Y:S01]  /*0670*/  LEA.HI.X.SX32 R17, R17, R24.reuse, 0x1, P1 ;  /* 0x0000001811117211 */ /* 0x080fe200008f0eff */
[----:B------:R-:W5:Y:S01]  /*0680*/  LDG.E.U16 R14, desc[UR28][R14.64] ;  /* 0x0000001c0e0e7981 */ /* 0x000f62000c1e1500 */
[----:B------:R-:W-:-:S03]  /*0690*/  LEA.HI.X.SX32 R9, R3, R24, 0x1, P0 ;  /* 0x0000001803097211 */ /* 0x000fc600000f0eff */
[----:B------:R-:W5:Y:S04]  /*06a0*/  LDG.E.U16 R16, desc[UR28][R16.64] ;  /* 0x0000001c10107981 */ /* 0x000f68000c1e1500 */
[----:B------:R-:W5:Y:S04]  /*06b0*/  LDG.E.U16 R8, desc[UR28][R8.64] ;  /* 0x0000001c08087981 */ /* 0x000f68000c1e1500 */
[----:B------:R2:W5:Y:S01]  /*06c0*/  LDG.E.U16 R18, desc[UR28][R4.64] ;  /* 0x0000001c04127981 */ /* 0x000562000c1e1500 */
[----:B------:R-:W-:Y:S02]  /*06d0*/  SHF.R.U32.HI R3, RZ, 0x5, R0 ;  /* 0x00000005ff037819 */ /* 0x000fe40000011600 */
[----:B0-----:R-:W-:Y:S01]  /*06e0*/  R2UR UR15, R21 ;  /* 0x00000000150f72ca */ /* 0x001fe200000e0000 */
[----:B------:R0:W5:Y:S01]  /*06f0*/  LDG.E.U16 R19, desc[UR28][R6.64] ;  /* 0x0000001c06137981 */ /* 0x000162000c1e1500 */
[----:B--2---:R-:W2:Y:S01]  /*0700*/  LDC.64 R4, c[0x0][0x388] ;  /* 0x0000e200ff047b82 */ /* 0x004ea20000000a00 */
[----:B------:R-:W-:-:S02]  /*0710*/  R2UR UR24, R3 ;  /* 0x00000000031872ca */ /* 0x000fc400000e0000 */
[C---:B------:R-:W-:Y:S01]  /*0720*/  LOP3.LUT R3, R0.reuse, 0xc0, RZ, 0xc0, !PT ;  /* 0x000000c000037812 */ /* 0x040fe200078ec0ff */
[----:B0-----:R-:W-:-:S03]  /*0730*/  IMAD.SHL.U32 R6, R0, 0x2, RZ ;  /* 0x0000000200067824 */ /* 0x001fc600078e00ff */
[----:B------:R-:W-:-:S04]  /*0740*/  SHF.R.U32.HI R3, RZ, 0x2, R3 ;  /* 0x00000002ff037819 */ /* 0x000fc80000011603 */
[----:B------:R-:W-:Y:S01]  /*0750*/  LOP3.LUT R3, R3, 0x1fe, R6, 0x78, !PT ;  /* 0x000001fe03037812 */ /* 0x000fe200078e7806 */
[----:B-1----:R-:W-:Y:S06]  /*0760*/  BRA.U UP1, `(.L_x_5) ;  /* 0x0000000101187547 */ /* 0x002fec000b800000 */
[----:B------:R-:W-:Y:S01]  /*0770*/  ELECT P0, URZ, PT ;  /* 0x0000000000ff782f */ /* 0x000fe20003800000 */
[----:B------:R-:W-:Y:S01]  /*0780*/  IMAD.MOV.U32 R6, RZ, RZ, 0x1 ;  /* 0x00000001ff067424 */ /* 0x000fe200078e00ff */
[----:B------:R-:W-:Y:S01]  /*0790*/  UMOV UR4, 0x40 ;  /* 0x0000004000047882 */ /* 0x000fe20000000000 */
[----:B------:R-:W-:Y:S01]  /*07a0*/  UVIRTCOUNT.DEALLOC.SMPOOL 0x80 ;  /* 0x000000800000784c */ /* 0x000fe20000000000 */
[----:B------:R-:W-:-:S09]  /*07b0*/  ULEA UR4, UR6, UR4, 0x18 ;  /* 0x0000000406047291 */ /* 0x000fd2000f8ec0ff */
[----:B------:R0:W-:Y:S03]  /*07c0*/  @P0 STS.U8 [UR4], R6 ;  /* 0x00000006ff000988 */ /* 0x0001e60008000004 */
.L_x_5:
[C---:B------:R-:W-:Y:S01]  /*07d0*/  LOP3.LUT R17, R0.reuse, 0x1f, RZ, 0xc0, !PT ;  /* 0x0000001f00117812 */ /* 0x040fe200078ec0ff */
[----:B------:R-:W-:Y:S01]  /*07e0*/  UIMAD UR10, UR12, UR10, URZ ;  /* 0x0000000a0c0a72a4 */ /* 0x000fe2000f8e02ff */
[----:B------:R-:W-:Y:S01]  /*07f0*/  LOP3.LUT R9, R3, 0x40, RZ, 0x3c, !PT ;  /* 0x0000004003097812 */ /* 0x000fe200078e3cff */
[----:B------:R-:W-:Y:S01]  /*0800*/  ULOP3.LUT UR22, UR24, 0x4, URZ, 0xc0, !UPT ;  /* 0x0000000418167892 */ /* 0x000fe2000f8ec0ff */
[----:B------:R-:W-:Y:S01]  /*0810*/  LOP3.LUT P5, RZ, R0, 0xff, RZ, 0xc0, !PT ;  /* 0x000000ff00ff7812 */ /* 0x000fe200078ac0ff */
[----:B0-----:R-:W-:Y:S01]  /*0820*/  IMAD R6, R17, UR5, RZ ;  /* 0x0000000511067c24 */ /* 0x001fe2000f8e02ff */
[----:B------:R-:W-:Y:S01]  /*0830*/  UIMAD.WIDE UR4, UR10, 0x2, URZ ;  /* 0x000000020a0478a5 */ /* 0x000fe2000f8e02ff */
[----:B-----5:R0:W-:Y:S01]  /*0840*/  STS.U16 [R3+UR13], R18 ;  /* 0x0000001203007988 */ /* 0x0201e2000800040d */
[----:B------:R-:W-:Y:S01]  /*0850*/  USHF.L.U32 UR4, UR24, 0x15, URZ ;  /* 0x0000001518047899 */ /* 0x000fe200080006ff */
[C---:B------:R-:W-:Y:S01]  /*0860*/  IMAD.SHL.U32 R7, R6.reuse, 0x2, RZ ;  /* 0x0000000206077824 */ /* 0x040fe200078e00ff */
[----:B------:R-:W-:Y:S01]  /*0870*/  USHF.L.U32 UR6, UR10, 0x1, URZ ;  /* 0x000000010a067899 */ /* 0x000fe200080006ff */
[----:B------:R-:W-:Y:S01]  /*0880*/  STS.U16 [R3+UR13+0x400], R20 ;  /* 0x0004001403007988 */ /* 0x000fe2000800040d */
[----:B------:R-:W-:Y:S01]  /*0890*/  ULOP3.LUT UR10, UR4, 0x600000, URZ, 0xc0, !UPT ;  /* 0x00600000040a7892 */ /* 0x000fe2000f8ec0ff */
[----:B------:R-:W-:Y:S01]  /*08a0*/  IMAD.HI R6, R6, 0x2, RZ ;  /* 0x0000000206067827 */ /* 0x000fe200078e02ff */
[----:B------:R-:W-:Y:S01]  /*08b0*/  SHF.R.U32.HI R22, RZ, 0x5, R0 ;  /* 0x00000005ff167819 */ /* 0x000fe20000011600 */
[----:B------:R-:W-:Y:S01]  /*08c0*/  STS.U16 [R3+UR13+0x800], R12 ;  /* 0x0008000c03007988 */ /* 0x000fe2000800040d */
[----:B------:R-:W-:Y:S01]  /*08d0*/  ULEA UR17, UR22, UR10, 0x2 ;  /* 0x0000000a16117291 */ /* 0x000fe2000f8e10ff */
[----:B0-2---:R-:W-:Y:S01]  /*08e0*/  IADD3 R18, P0, P1, R7, UR6, R4 ;  /* 0x0000000607127c10 */ /* 0x005fe2000f91e004 */
[----:B------:R-:W-:Y:S01]  /*08f0*/  VOTEU.ALL UP2, P5 ;  /* 0x0000000000ff7886 */ /* 0x000fe20002840000 */
[----:B------:R-:W-:Y:S01]  /*0900*/  STS.U16 [R3+UR13+0xc00], R16 ;  /* 0x000c001003007988 */ /* 0x000fe2000800040d */
[----:B------:R-:W-:Y:S01]  /*0910*/  UIADD3 UR17, UPT, UPT, UR15, UR17, URZ ;  /* 0x000000110f117290 */ /* 0x000fe2000fffe0ff */
[----:B------:R-:W-:Y:S01]  /*0920*/  SGXT.U32 R22, R22, 0x3 ;  /* 0x000000031616781a */ /* 0x000fe20000000000 */
[----:B------:R-:W-:Y:S01]  /*0930*/  VOTEU.ALL UP0, P5 ;  /* 0x0000000000ff7886 */ /* 0x000fe20002800000 */
[----:B------:R-:W-:Y:S01]  /*0940*/  STS.U16 [R9+UR13+0x200], R19 ;  /* 0x0002001309007988 */ /* 0x000fe2000800040d */
[----:B------:R-:W-:Y:S01]  /*0950*/  IMAD.U32 R7, RZ, RZ, UR11 ;  /* 0x0000000bff077e24 */ /* 0x000fe2000f8e00ff */
[----:B------:R-:W-:Y:S01]  /*0960*/  UIADD3 UR30, UPT, UPT, UR14, 0x40, URZ ;  /* 0x000000400e1e7890 */ /* 0x000fe2000fffe0ff */
[----:B------:R-:W-:Y:S01]  /*0970*/  IMAD R4, R22, UR11, RZ ;  /* 0x0000000b16047c24 */ /* 0x000fe2000f8e02ff */
[----:B------:R0:W-:Y:S04]  /*0980*/  STS.U16 [R9+UR13+0x600], R10 ;  /* 0x0006000a09007988 */ /* 0x0001e8000800040d */
[----:B------:R-:W-:Y:S04]  /*0990*/  STS.U16 [R9+UR13+0xa00], R14 ;  /* 0x000a000e09007988 */ /* 0x000fe8000800040d */
[----:B------:R1:W-:Y:S01]  /*09a0*/  STS.U16 [R9+UR13+0xe00], R8 ;  /* 0x000e000809007988 */ /* 0x0003e2000800040d */
[----:B0-----:R-:W-:Y:S01]  /*09b0*/  IADD3.X R10, PT, PT, R6, UR5, R5, P0, P1 ;  /* 0x00000005060a7c10 */ /* 0x001fe200087e2405 */
[----:B------:R-:W-:Y:S01]  /*09c0*/  UMOV UR5, 0x1 ;  /* 0x0000000100057882 */ /* 0x000fe20000000000 */
[----:B------:R-:W-:Y:S01]  /*09d0*/  STTM.16dp32bit_t0_t15.x8 tmem[UR17], RZ ;  /* 0x000000ff000079ed */ /* 0x000fe20008980011 */
[----:B------:R-:W-:Y:S01]  /*09e0*/  STTM.16dp32bit_t16_t31.x8 tmem[UR17+0x8], RZ ;  /* 0x000008ff000079ed */ /* 0x000fe200089a0011 */
[----:B------:R-:W0:Y:S01]  /*09f0*/  FENCE.VIEW.ASYNC.T ;  /* 0x00000000000073c6 */ /* 0x000e220000000200 */
[----:B------:R-:W-:-:S04]  /*0a00*/  @!UP2 UIADD3 UR6, UPT, UPT, -UR5, 0x100000, URZ ;  /* 0x001000000506a890 */ /* 0x000fc8000fffe1ff */
[----:B------:R-:W-:Y:S02]  /*0a10*/  @!UP2 USHF.L.U32 UR7, UR6, 0xb, URZ ;  /* 0x0000000b0607a899 */ /* 0x000fe400080006ff */
[----:B------:R-:W-:Y:S01]  /*0a20*/  @!UP2 USHF.L.U32 UR6, UR6, 0x1, URZ ;  /* 0x000000010606a899 */ /* 0x000fe200080006ff */
[----:B0-----:R-:W-:Y:S01]  /*0a30*/  BAR.SYNC.DEFER_BLOCKING 0x0 ;  /* 0x0000000000007b1d */ /* 0x001fe20000010000 */
[----:B------:R-:W-:Y:S01]  /*0a40*/  IMAD.U32 R5, RZ, RZ, UR11 ;  /* 0x0000000bff057e24 */ /* 0x000fe2000f8e00ff */
[----:B------:R-:W-:Y:S01]  /*0a50*/  P2R R6, PR, RZ, 0x20 ;  /* 0x00000020ff067803 */ /* 0x000fe20000000000 */
[----:B------:R-:W-:Y:S01]  /*0a60*/  IMAD.U32 R6, RZ, RZ, UR11 ;  /* 0x0000000bff067e24 */ /* 0x000fe2000f8e00ff */
[C---:B------:R-:W-:Y:S01]  /*0a70*/  LEA R28, P0, R4.reuse, R18, 0x1 ;  /* 0x00000012041c7211 */ /* 0x040fe200078008ff */
[----:B------:R-:W-:Y:S01]  /*0a80*/  IMAD R5, R5, 0x8, R4 ;  /* 0x0000000805057824 */ /* 0x000fe200078e0204 */
[----:B-1----:R-:W-:Y:S02]  /*0a90*/  PRMT R8, RZ, 0x7610, R8 ;  /* 0x00007610ff087816 */ /* 0x002fe40000000008 */
[----:B------:R-:W-:Y:S01]  /*0aa0*/  LEA.HI.X.SX32 R29, R4, R10, 0x1, P0 ;  /* 0x0000000a041d7211 */ /* 0x000fe200000f0eff */
[----:B------:R-:W-:Y:S01]  /*0ab0*/  IMAD R6, R6, 0x8, R5 ;  /* 0x0000000806067824 */ /* 0x000fe200078e0205 */
[----:B------:R-:W-:-:S02]  /*0ac0*/  LEA R26, P1, R5, R18, 0x1 ;  /* 0x00000012051a7211 */ /* 0x000fc400078208ff */
[----:B------:R-:W-:Y:S01]  /*0ad0*/  PRMT R4, RZ, 0x7610, R4 ;  /* 0x00007610ff047816 */ /* 0x000fe20000000004 */
[----:B------:R-:W-:Y:S01]  /*0ae0*/  IMAD R7, R7, 0x8, R6 ;  /* 0x0000000807077824 */ /* 0x000fe200078e0206 */
[C---:B------:R-:W-:Y:S02]  /*0af0*/  LEA R20, P2, R6.reuse, R18, 0x1 ;  /* 0x0000001206147211 */ /* 0x040fe400078408ff */
[----:B------:R-:W-:Y:S02]  /*0b00*/  LEA.HI.X.SX32 R27, R5, R10, 0x1, P1 ;  /* 0x0000000a051b7211 */ /* 0x000fe400008f0eff */
[C---:B------:R-:W-:Y:S02]  /*0b10*/  LEA R18, P3, R7.reuse, R18, 0x1 ;  /* 0x0000001207127211 */ /* 0x040fe400078608ff */
[-C--:B------:R-:W-:Y:S02]  /*0b20*/  LEA.HI.X.SX32 R21, R6, R10.reuse, 0x1, P2 ;  /* 0x0000000a06157211 */ /* 0x080fe400010f0eff */
[----:B------:R-:W-:Y:S01]  /*0b30*/  LEA.HI.X.SX32 R19, R7, R10, 0x1, P3 ;  /* 0x0000000a07137211 */ /* 0x000fe200018f0eff */
[----:B------:R-:W0:Y:S02]  /*0b40*/  FENCE.VIEW.ASYNC.S ;  /* 0x00000000000073c6 */ /* 0x000e240000000000 */
[----:B0-----:R0:W1:Y:S02]  /*0b50*/  @!UP0 SYNCS.EXCH.64 URZ, [UR13+0x2800], UR6 ;  /* 0x002800060dff85b2 */ /* 0x0010640008000100 */
[----:B-1----:R-:W-:Y:S01]  /*0b60*/  BAR.SYNC.DEFER_BLOCKING 0x0 ;  /* 0x0000000000007b1d */ /* 0x002fe20000010000 */
[----:B------:R-:W-:-:S02]  /*0b70*/  ISETP.LT.AND P3, PT, RZ, UR30, PT ;  /* 0x0000001eff007c0c */ /* 0x000fc4000bf61270 */
[----:B------:R-:W-:Y:S02]  /*0b80*/  PRMT R6, RZ, 0x7610, R6 ;  /* 0x00007610ff067816 */ /* 0x000fe40000000006 */
[----:B------:R-:W-:-:S09]  /*0b90*/  PRMT R10, RZ, 0x7610, R10 ;  /* 0x00007610ff0a7816 */ /* 0x000fd2000000000a */
[----:B------:R-:W2:Y:S04]  /*0ba0*/  @P3 LDG.E.U16 R4, desc[UR28][R28.64] ;  /* 0x0000001c1c043981 */ /* 0x000ea8000c1e1500 */
[----:B------:R-:W3:Y:S04]  /*0bb0*/  @P3 LDG.E.U16 R6, desc[UR28][R26.64] ;  /* 0x0000001c1a063981 */ /* 0x000ee8000c1e1500 */
[----:B------:R-:W4:Y:S04]  /*0bc0*/  @P3 LDG.E.U16 R8, desc[UR28][R20.64] ;  /* 0x0000001c14083981 */ /* 0x000f28000c1e1500 */
[----:B------:R-:W4:Y:S01]  /*0bd0*/  @P3 LDG.E.U16 R10, desc[UR28][R18.64] ;  /* 0x0000001c120a3981 */ /* 0x000f22000c1e1500 */
[----:B0-----:R-:W-:-:S04]  /*0be0*/  @!UP2 UIADD3 UR6, UPT, UPT, -UR5, 0x100000, URZ ;  /* 0x001000000506a890 */ /* 0x001fc8000fffe1ff */
[----:B------:R-:W-:Y:S02]  /*0bf0*/  @!UP2 USHF.L.U32 UR7, UR6, 0xb, URZ ;  /* 0x0000000b0607a899 */ /* 0x000fe400080006ff */
[----:B------:R-:W-:Y:S01]  /*0c00*/  @!UP2 USHF.L.U32 UR6, UR6, 0x1, URZ ;  /* 0x000000010606a899 */ /* 0x000fe200080006ff */
[----:B------:R-:W-:Y:S01]  /*0c10*/  VOTEU.ALL UP0, P5 ;  /* 0x0000000000ff7886 */ /* 0x000fe20002800000 */
[----:B------:R-:W-:-:S04]  /*0c20*/  @!UP2 UIADD3 UR4, UPT, UPT, -UR5, 0x100000, URZ ;  /* 0x001000000504a890 */ /* 0x000fc8000fffe1ff */
[----:B------:R-:W-:Y:S02]  /*0c30*/  @!UP2 USHF.L.U32 UR5, UR4, 0xb, URZ ;  /* 0x0000000b0405a899 */ /* 0x000fe400080006ff */
[----:B------:R-:W-:Y:S02]  /*0c40*/  @!UP2 USHF.L.U32 UR4, UR4, 0x1, URZ ;  /* 0x000000010404a899 */ /* 0x000fe400080006ff */
[----:B------:R-:W-:Y:S01]  /*0c50*/  UIADD3 UR23, UPT, UPT, UR13, 0x1800, URZ ;  /* 0x000018000d177890 */ /* 0x000fe2000fffe0ff */
[----:B------:R-:W-:Y:S01]  /*0c60*/  ISETP.EQ.U32.AND P4, PT, RZ, UR24, P3 ;  /* 0x00000018ff007c0c */ /* 0x000fe20009f82070 */
[----:B------:R-:W-:Y:S01]  /*0c70*/  UIADD3 UR16, UPT, UPT, UR15, 0x100000, URZ ;  /* 0x001000000f107890 */ /* 0x000fe2000fffe0ff */
[----:B------:R0:W1:Y:S01]  /*0c80*/  @!UP0 SYNCS.EXCH.64 URZ, [UR13+0x2808], UR6 ;  /* 0x002808060dff85b2 */ /* 0x0000620008000100 */
[----:B------:R-:W-:Y:S01]  /*0c90*/  VOTEU.ALL UP0, P5 ;  /* 0x0000000000ff7886 */ /* 0x000fe20002800000 */
[----:B--2---:R0:W-:Y:S04]  /*0ca0*/  STS.U16 [R3+UR13+0x1000], R4 ;  /* 0x0010000403007988 */ /* 0x0041e8000800040d */
[----:B---3--:R0:W-:Y:S04]  /*0cb0*/  STS.U16 [R3+UR13+0x1200], R6 ;  /* 0x0012000603007988 */ /* 0x0081e8000800040d */
[----:B----4-:R0:W-:Y:S04]  /*0cc0*/  STS.U16 [R3+UR13+0x1400], R8 ;  /* 0x0014000803007988 */ /* 0x0101e8000800040d */
[----:B------:R0:W-:Y:S01]  /*0cd0*/  STS.U16 [R3+UR13+0x1600], R10 ;  /* 0x0016000a03007988 */ /* 0x0001e2000800040d */
[----:B-1----:R1:W-:Y:S06]  /*0ce0*/  MEMBAR.ALL.CTA ;  /* 0x0000000000007992 */ /* 0x0023ec0000008000 */
[----:B-1----:R-:W-:Y:S04]  /*0cf0*/  FENCE.VIEW.ASYNC.S ;  /* 0x00000000000073c6 */ /* 0x002fe80000000000 */
[----:B------:R-:W1:Y:S02]  /*0d00*/  FENCE.VIEW.ASYNC.S ;  /* 0x00000000000073c6 */ /* 0x000e640000000000 */
[----:B-1----:R0:W1:Y:S02]  /*0d10*/  @!UP0 SYNCS.EXCH.64 URZ, [UR13+0x1800], UR4 ;  /* 0x001800040dff85b2 */ /* 0x0020640008000100 */
[----:B-1----:R-:W-:Y:S06]  /*0d20*/  BAR.SYNC.DEFER_BLOCKING 0x0 ;  /* 0x0000000000007b1d */ /* 0x002fec0000010000 */
[----:B0-----:R-:W-:Y:S05]  /*0d30*/  @!P4 BRA `(.L_x_6) ;  /* 0x000000000068c947 */ /* 0x001fea0003800000 */
[----:B------:R-:W-:Y:S02]  /*0d40*/  UIADD3 UR4, UPT, UPT, UR13, 0x1000, URZ ;  /* 0x000010000d047890 */ /* 0x000fe4000fffe0ff */
[----:B------:R-:W-:Y:S02]  /*0d50*/  USHF.R.U32.HI UR6, URZ, 0x4, UR13 ;  /* 0x00000004ff067899 */ /* 0x000fe4000801160d */
[----:B------:R-:W-:Y:S02]  /*0d60*/  USHF.R.U32.HI UR4, URZ, 0x4, UR4 ;  /* 0x00000004ff047899 */ /* 0x000fe40008011604 */
[----:B------:R-:W-:Y:S02]  /*0d70*/  USGXT.U32 UR6, UR6, 0xe ;  /* 0x0000000e0606789a */ /* 0x000fe40008000000 */
[----:B------:R-:W-:Y:S01]  /*0d80*/  USGXT.U32 UR8, UR4, 0xe ;  /* 0x0000000e0408789a */ /* 0x000fe20008000000 */
[----:B------:R-:W-:Y:S01]  /*0d90*/  UMOV UR18, 0x80 ;  /* 0x0000008000127882 */ /* 0x000fe20000000000 */
[----:B------:R-:W-:Y:S01]  /*0da0*/  UMOV UR19, 0x40004040 ;  /* 0x4000404000137882 */ /* 0x000fe20000000000 */
[----:B------:R-:W-:Y:S01]  /*0db0*/  UMOV UR20, 0xfffffffe ;  /* 0xfffffffe00147882 */ /* 0x000fe20000000000 */
[----:B------:R-:W-:Y:S01]  /*0dc0*/  UMOV UR21, 0x7fffbfdf ;  /* 0x7fffbfdf00157882 */ /* 0x000fe20000000000 */
[----:B------:R-:W-:Y:S01]  /*0dd0*/  UMOV UR7, URZ ;  /* 0x000000ff00077c82 */ /* 0x000fe20008000000 */
[----:B------:R-:W-:Y:S01]  /*0de0*/  UMOV UR9, URZ ;  /* 0x000000ff00097c82 */ /* 0x000fe20008000000 */
[----:B------:R-:W-:-:S02]  /*0df0*/  UIADD3.64 UR18, UPT, UPT, UR6, UR18, URZ ;  /* 0x0000001206127297 */ /* 0x000fc4000fffe0ff */
[----:B------:R-:W-:Y:S01]  /*0e00*/  UIADD3.64 UR20, UPT, UPT, UR8, -UR20, URZ ;  /* 0x8000001408147297 */ /* 0x000fe2000fffe0ff */
[----:B------:R-:W-:Y:S01]  /*0e10*/  UMOV UR26, 0x0 ;  /* 0x00000000001a7882 */ /* 0x000fe20000000000 */
[----:B------:R-:W-:Y:S01]  /*0e20*/  UMOV UR27, 0x4088490 ;  /* 0x04088490001b7882 */ /* 0x000fe20000000000 */
[----:B------:R-:W-:Y:S01]  /*0e30*/  UMOV UR4, UR23 ;  /* 0x0000001700047c82 */ /* 0x000fe20008000000 */
[----:B------:R-:W-:Y:S01]  /*0e40*/  UMOV UR5, URZ ;  /* 0x000000ff00057c82 */ /* 0x000fe20008000000 */
[----:B------:R-:W-:Y:S01]  /*0e50*/  UMOV UR7, 0x40004040 ;  /* 0x4000404000077882 */ /* 0x000fe20000000000 */
[----:B------:R-:W-:Y:S01]  /*0e60*/  UMOV UR9, 0x80004020 ;  /* 0x8000402000097882 */ /* 0x000fe20000000000 */
[----:B------:R-:W-:Y:S01]  /*0e70*/  UMOV UR32, 0x0 ;  /* 0x0000000000207882 */ /* 0x000fe20000000000 */
[----:B------:R-:W-:Y:S01]  /*0e80*/  UMOV UR33, 0x4088490 ;  /* 0x0408849000217882 */ /* 0x000fe20000000000 */
[----:B------:R-:W-:Y:S01]  /*0e90*/  UMOV UR4, UR4 ;  /* 0x0000000400047c82 */ /* 0x000fe20008000000 */
[----:B------:R0:W-:Y:S01]  /*0ea0*/  UTCHMMA gdesc[UR6], gdesc[UR8], tmem[UR16], tmem[UR26], idesc[UR27], !UPT ;  /* 0x00ff1a08060075ea */ /* 0x0001e2000f800010 */
[----:B------:R0:W-:Y:S01]  /*0eb0*/  UTCHMMA gdesc[UR18], gdesc[UR20], tmem[UR16], tmem[UR32], idesc[UR33], UPT ;  /* 0x00ff2014120075ea */ /* 0x0001e2000b800010 */
[----:B------:R0:W-:Y:S01]  /*0ec0*/  UTCBAR [UR4], URZ ;  /* 0x000000ff040073e9 */ /* 0x0001e200080000ff */
[----:B------:R-:W-:Y:S01]  /*0ed0*/  NOP ;  /* 0x0000000000007918 */ /* 0x000fe20000000000 */
.L_x_6:
[----:B------:R-:W-:Y:S05]  /*0ee0*/  @!P3 BRA `(.L_x_7) ;  /* 0x000000000008b947 */ /* 0x000fea0003800000 */
[----:B------:R-:W1:Y:S02]  /*0ef0*/  SYNCS.PHASECHK.TRANS64.TRYWAIT P0, [UR13+0x1800], RZ ;  /* 0x001800ffff0075a7 */ /* 0x000e64000800110d */
[----:B-1----:R-:W-:Y:S05]  /*0f00*/  @!P0 BRA `(.L_x_8) ;  /* 0x0000002800f88947 */ /* 0x002fea0003800000 */
.L_x_7:
[----:B------:R-:W-:Y:S01]  /*0f10*/  BAR.SYNC.DEFER_BLOCKING 0x0 ;  /* 0x0000000000007b1d */ /* 0x000fe20000010000 */
[----:B------:R-:W-:Y:S02]  /*0f20*/  SHF.R.U32.HI R12, RZ, 0x1, R0 ;  /* 0x00000001ff0c7819 */ /* 0x000fe40000011600 */
[----:B------:R-:W-:Y:S02]  /*0f30*/  LOP3.LUT R14, R0, 0x10, RZ, 0xc0, !PT ;  /* 0x00000010000e7812 */ /* 0x000fe400078ec0ff */
[----:B------:R-:W-:Y:S01]  /*0f40*/  LOP3.LUT R13, R12, 0x30, RZ, 0xc0, !PT ;  /* 0x000000300c0d7812 */ /* 0x000fe200078ec0ff */
[----:B0-----:R-:W0:Y:S01]  /*0f50*/  LDCU UR4, c[0x0][0x3a8] ;  /* 0x00007500ff0477ac */ /* 0x001e220008000800 */
[----:B------:R-:W-:Y:S01]  /*0f60*/  LOP3.LUT R15, R0, 0x80, RZ, 0xc0, !PT ;  /* 0x00000080000f7812 */ /* 0x000fe200078ec0ff */
[----:B------:R-:W-:Y:S01]  /*0f70*/  LDTM.16dp32bit_t0_t15.x8 R4, tmem[UR17+0x100000] ;  /* 0x10000011000479ee */ /* 0x000fe20008980000 */
[----:B------:R-:W0:Y:S01]  /*0f80*/  LDTM.16dp32bit_t16_t31.x8 R4, tmem[UR17+0x100008] ;  /* 0x10000811000479ee */ /* 0x000e2200089a0000 */
[----:B------:R-:W-:Y:S01]  /*0f90*/  SHF.R.U32.HI R12, RZ, 0x1, R14 ;  /* 0x00000001ff0c7819 */ /* 0x000fe2000001160e */
[----:B------:R-:W1:Y:S01]  /*0fa0*/  LDCU.64 UR20, c[0x0][0x3d0] ;  /* 0x00007a00ff1477ac */ /* 0x000e620008000a00 */
[----:B------:R-:W-:-:S02]  /*0fb0*/  LOP3.LUT R16, R13, 0xf, R0, 0xf8, !PT ;  /* 0x0000000f0d107812 */ /* 0x000fc400078ef800 */
[----:B------:R-:W-:Y:S02]  /*0fc0*/  LEA.HI R12, R15, R12, RZ, 0x1d ;  /* 0x0000000c0f0c7211 */ /* 0x000fe400078fe8ff */
[C---:B------:R-:W-:Y:S01]  /*0fd0*/  LOP3.LUT R13, R16.reuse, UR14, RZ, 0xfc, !PT ;  /* 0x0000000e100d7c12 */ /* 0x040fe2000f8efcff */
[----:B------:R-:W-:Y:S01]  /*0fe0*/  IMAD.SHL.U32 R16, R16, 0x8, RZ ;  /* 0x0000000810107824 */ /* 0x000fe200078e00ff */
[----:B------:R-:W-:Y:S01]  /*0ff0*/  LOP3.LUT P6, RZ, R0, 0xff, RZ, 0xc0, !PT ;  /* 0x000000ff00ff7812 */ /* 0x000fe200078cc0ff */
[----:B------:R-:W-:Y:S01]  /*1000*/  VIADD R14, R12, 0x2 ;  /* 0x000000020c0e7836 */ /* 0x000fe20000000000 */
[----:B------:R-:W-:Y:S01]  /*1010*/  LOP3.LUT R25, R0, 0xff, RZ, 0xc0, !PT ;  /* 0x000000ff00197812 */ /* 0x000fe200078ec0ff */
[C---:B------:R-:W-:Y:S01]  /*1020*/  VIADD R24, R12.reuse, 0x3 ;  /* 0x000000030c187836 */ /* 0x040fe20000000000 */
[----:B------:R-:W-:Y:S01]  /*1030*/  PRMT R42, RZ, 0x7610, R42 ;  /* 0x00007610ff2a7816 */ /* 0x000fe2000000002a */
[C---:B------:R-:W-:Y:S01]  /*1040*/  VIADD R30, R12.reuse, 0x4 ;  /* 0x000000040c1e7836 */ /* 0x040fe20000000000 */
[C---:B------:R-:W-:Y:S01]  /*1050*/  ISETP.GE.AND P2, PT, R13.reuse, R14, PT ;  /* 0x0000000e0d00720c */ /* 0x040fe20003f46270 */
[----:B------:R-:W-:Y:S01]  /*1060*/  VIADD R14, R12, 0x5 ;  /* 0x000000050c0e7836 */ /* 0x000fe20000000000 */
[----:B------:R-:W-:-:S02]  /*1070*/  ISETP.GE.AND P5, PT, R13, R24, PT ;  /* 0x000000180d00720c */ /* 0x000fc40003fa6270 */
[----:B------:R-:W-:Y:S01]  /*1080*/  ISETP.GE.AND P0, PT, R13, R30, PT ;  /* 0x0000001e0d00720c */ /* 0x000fe20003f06270 */
[----:B-1----:R-:W-:Y:S01]  /*1090*/  IMAD R31, R17, UR21, RZ ;  /* 0x00000015111f7c24 */ /* 0x002fe2000f8e02ff */
[----:B------:R-:W-:Y:S01]  /*10a0*/  ISETP.GE.AND P1, PT, R13, R14, PT ;  /* 0x0000000e0d00720c */ /* 0x000fe20003f26270 */
[----:B------:R-:W-:Y:S01]  /*10b0*/  VIADD R14, R12, 0x6 ;  /* 0x000000060c0e7836 */ /* 0x000fe20000000000 */
[----:B------:R-:W1:Y:S01]  /*10c0*/  @!P6 SYNCS.CCTL.IV [UR13+0x1800] ;  /* 0x00180000ff00e9b1 */ /* 0x000e62000800000d */
[----:B0-----:R-:W-:Y:S01]  /*10d0*/  FMUL R6, R6, UR4 ;  /* 0x0000000406067c20 */ /* 0x001fe20008400000 */
[----:B------:R-:W-:Y:S01]  /*10e0*/  FMUL R7, R7, UR4 ;  /* 0x0000000407077c20 */ /* 0x000fe20008400000 */
[----:B------:R-:W-:Y:S01]  /*10f0*/  FMUL R4, R4, UR4 ;  /* 0x0000000404047c20 */ /* 0x000fe20008400000 */
[----:B------:R-:W-:Y:S01]  /*1100*/  FMUL R5, R5, UR4 ;  /* 0x0000000405057c20 */ /* 0x000fe20008400000 */
[----:B------:R-:W-:Y:S01]  /*1110*/  FMUL R15, R9, UR4 ;  /* 0x00000004090f7c20 */ /* 0x000fe20008400000 */
[----:B------:R-:W-:Y:S01]  /*1120*/  FSEL R24, R6, -INF , P2 ;  /* 0xff80000006187808 */ /* 0x000fe20001000000 */
[----:B------:R-:W-:Y:S01]  /*1130*/  FMUL R30, R11, UR4 ;  /* 0x000000040b1e7c20 */ /* 0x000fe20008400000 */
[----:B------:R-:W-:Y:S01]  /*1140*/  ISETP.GE.AND P2, PT, R13, R12, PT ;  /* 0x0000000c0d00720c */ /* 0x000fe20003f46270 */
[----:B------:R-:W-:Y:S01]  /*1150*/  NOP ;  /* 0x0000000000007918 */ /* 0x000fe20000000000 */
[----:B------:R-:W-:Y:S01]  /*1160*/  FSEL R6, R7, -INF , P5 ;  /* 0xff80000007067808 */ /* 0x000fe20002800000 */
[----:B------:R-:W-:Y:S01]  /*1170*/  IMAD.SHL.U32 R33, R31, 0x2, RZ ;  /* 0x000000021f217824 */ /* 0x000fe200078e00ff */
[----:B------:R-:W-:Y:S01]  /*1180*/  FSEL R7, R4, -INF , P2 ;  /* 0xff80000004077808 */ /* 0x000fe20001000000 */
[----:B------:R-:W-:Y:S01]  /*1190*/  VIADD R4, R12, 0x7 ;  /* 0x000000070c047836 */ /* 0x000fe20000000000 */
[C---:B------:R-:W-:Y:S01]  /*11a0*/  ISETP.GE.AND P5, PT, R13.reuse, R14, PT ;  /* 0x0000000e0d00720c */ /* 0x040fe20003fa6270 */
[----:B------:R-:W-:Y:S01]  /*11b0*/  FMUL R14, R8, UR4 ;  /* 0x00000004080e7c20 */ /* 0x000fe20008400000 */
[----:B------:R-:W-:-:S04]  /*11c0*/  ISETP.GT.AND P2, PT, R13, R12, PT ;  /* 0x0000000c0d00720c */ /* 0x000fc80003f44270 */
[----:B------:R-:W-:Y:S01]  /*11d0*/  FSEL R8, R5, -INF , P2 ;  /* 0xff80000005087808 */ /* 0x000fe20001000000 */
[----:B------:R-:W-:Y:S01]  /*11e0*/  FMUL R5, R10, UR4 ;  /* 0x000000040a057c20 */ /* 0x000fe20008400000 */
[----:B------:R-:W-:Y:S01]  /*11f0*/  FSEL R9, R14, -INF , P0 ;  /* 0xff8000000e097808 */ /* 0x000fe20000000000 */
[----:B------:R-:W-:Y:S01]  /*1200*/  UIMAD UR4, UR12, UR20, URZ ;  /* 0x000000140c0472a4 */ /* 0x000fe2000f8e02ff */
[----:B------:R-:W-:Y:S02]  /*1210*/  ISETP.GE.AND P0, PT, R13, R4, PT ;  /* 0x000000040d00720c */ /* 0x000fe40003f06270 */
[----:B------:R-:W-:Y:S01]  /*1220*/  FMNMX3 R4, R7, R8, R24, !PT ;  /* 0x0000000807047276 */ /* 0x000fe20007800018 */
[----:B------:R-:W-:Y:S01]  /*1230*/  USHF.L.U32 UR6, UR4, 0x1, URZ ;  /* 0x0000000104067899 */ /* 0x000fe200080006ff */
[----:B------:R-:W-:Y:S01]  /*1240*/  FSEL R10, R15, -INF , P1 ;  /* 0xff8000000f0a7808 */ /* 0x000fe20000800000 */
[----:B------:R-:W-:Y:S01]  /*1250*/  UIMAD.WIDE UR4, UR4, 0x2, URZ ;  /* 0x00000002040478a5 */ /* 0x000fe2000f8e02ff */
[----:B------:R-:W-:-:S02]  /*1260*/  FSEL R11, R5, -INF , P5 ;  /* 0xff800000050b7808 */ /* 0x000fc40002800000 */
[----:B------:R-:W-:Y:S02]  /*1270*/  FMNMX3 R4, R4, R6, R9, !PT ;  /* 0x0000000604047276 */ /* 0x000fe40007800009 */
[----:B------:R-:W-:Y:S02]  /*1280*/  FSEL R30, R30, -INF , P0 ;  /* 0xff8000001e1e7808 */ /* 0x000fe40000000000 */
[----:B------:R-:W-:Y:S02]  /*1290*/  FMNMX3 R5, R4, R10, R11, !PT ;  /* 0x0000000a04057276 */ /* 0x000fe4000780000b */
[----:B------:R-:W-:Y:S02]  /*12a0*/  ISETP.GE.U32.AND P0, PT, R17, 0x10, PT ;  /* 0x000000101100780c */ /* 0x000fe40003f06070 */
[----:B------:R-:W-:Y:S02]  /*12b0*/  FMNMX R5, R30, R5, !PT ;  /* 0x000000051e057209 */ /* 0x000fe40007800000 */
[----:B------:R-:W-:-:S02]  /*12c0*/  SHF.R.U32.HI R15, RZ, 0x5, R25 ;  /* 0x00000005ff0f7819 */ /* 0x000fc40000011619 */
[C---:B------:R-:W-:Y:S01]  /*12d0*/  ISETP.GE.U32.AND P1, PT, R25.reuse, 0x80, PT ;  /* 0x000000801900780c */ /* 0x040fe20003f26070 */
[----:B------:R-:W0:Y:S01]  /*12e0*/  SHFL.BFLY PT, R4, R5, 0x10, 0x1f ;  /* 0x0e001f0005047f89 */ /* 0x000e2200000e0000 */
[----:B------:R-:W-:Y:S02]  /*12f0*/  LOP3.LUT R15, R16, 0x4, R15, 0xf8, !PT ;  /* 0x00000004100f7812 */ /* 0x000fe400078ef80f */
[----:B------:R-:W-:Y:S02]  /*1300*/  LEA R14, R25, UR13, 0x2 ;  /* 0x0000000d190e7c11 */ /* 0x000fe4000f8e10ff */
[----:B0-----:R-:W-:Y:S02]  /*1310*/  FMNMX R32, R5, R4, !PT ;  /* 0x0000000405207209 */ /* 0x001fe40007800000 */
[----:B------:R-:W0:Y:S03]  /*1320*/  LDC.64 R4, c[0x0][0x390] ;  /* 0x0000e400ff047b82 */ /* 0x000e260000000a00 */
[----:B-1----:R1:W-:Y:S05]  /*1330*/  @!P0 STS [R15+UR13+0x1000], R32 ;  /* 0x001000200f008988 */ /* 0x0023ea000800080d */
[----:B------:R-:W-:Y:S01]  /*1340*/  BAR.SYNC.DEFER_BLOCKING 0x0 ;  /* 0x0000000000007b1d */ /* 0x000fe20000010000 */
[----:B-1----:R-:W-:Y:S01]  /*1350*/  IMAD.HI R32, R31, 0x2, RZ ;  /* 0x000000021f207827 */ /* 0x002fe200078e02ff */
[----:B0-----:R-:W-:-:S04]  /*1360*/  IADD3 R4, P2, P5, R33, UR6, R4 ;  /* 0x0000000621047c10 */ /* 0x001fc8000fd5e004 */
[----:B------:R-:W-:Y:S02]  /*1370*/  IADD3.X R5, PT, PT, R32, UR5, R5, P2, P5 ;  /* 0x0000000520057c10 */ /* 0x000fe400097ea405 */
[----:B------:R-:W-:Y:S01]  /*1380*/  LOP3.LUT P2, RZ, R0, 0x1, RZ, 0xc0, !PT ;  /* 0x0000000100ff7812 */ /* 0x000fe2000784c0ff */
[----:B------:R-:W0:Y:S03]  /*1390*/  @!P1 LDS R23, [R14+0x1000] ;  /* 0x001000000e179984 */ /* 0x000e260000000800 */
[----:B------:R-:W-:Y:S01]  /*13a0*/  ISETP.LT.U32.AND P2, PT, R25, 0x80, !P2 ;  /* 0x000000801900780c */ /* 0x000fe20005741070 */
[----:B0-----:R-:W0:Y:S02]  /*13b0*/  SHFL.BFLY PT, R34, R23, 0x1, 0x1f ;  /* 0x0c201f0017227f89 */ /* 0x001e2400000e0000 */
[----:B0-----:R-:W-:-:S10]  /*13c0*/  FMNMX R31, R23, R34, !PT ;  /* 0x00000022171f7209 */ /* 0x001fd40007800000 */
[----:B------:R-:W-:Y:S01]  /*13d0*/  @P2 STS [R14+0x1000], R31 ;  /* 0x0010001f0e002388 */ /* 0x000fe20000000800 */
[----:B------:R-:W-:Y:S06]  /*13e0*/  BAR.SYNC.DEFER_BLOCKING 0x0 ;  /* 0x0000000000007b1d */ /* 0x000fec0000010000 */
[----:B------:R-:W0:Y:S02]  /*13f0*/  LDS R25, [R16+UR13+0x1000] ;  /* 0x0010000d10197984 */ /* 0x000e240008000800 */
[----:B0-----:R-:W-:-:S05]  /*1400*/  FMNMX R25, R25, -INF , !PT ;  /* 0xff80000019197809 */ /* 0x001fca0007800000 */
[--C-:B------:R-:W-:Y:S01]  /*1410*/  FADD R7, R7, -R25.reuse ;  /* 0x8000001907077221 */ /* 0x100fe20000000000 */
[--C-:B------:R-:W-:Y:S01]  /*1420*/  FADD R8, R8, -R25.reuse ;  /* 0x8000001908087221 */ /* 0x100fe20000000000 */
[--C-:B------:R-:W-:Y:S01]  /*1430*/  FADD R23, R6, -R25.reuse ;  /* 0x8000001906177221 */ /* 0x100fe20000000000 */
[--C-:B------:R-:W-:Y:S01]  /*1440*/  FADD R24, R24, -R25.reuse ;  /* 0x8000001918187221 */ /* 0x100fe20000000000 */
[----:B------:R-:W-:Y:S01]  /*1450*/  FMUL R7, R7, 1.4426950216293334961 ;  /* 0x3fb8aa3b07077820 */ /* 0x000fe20000400000 */
[----:B------:R-:W-:Y:S01]  /*1460*/  FMUL R8, R8, 1.4426950216293334961 ;  /* 0x3fb8aa3b08087820 */ /* 0x000fe20000400000 */
[----:B------:R-:W-:Y:S01]  /*1470*/  FMUL R31, R23, 1.4426950216293334961 ;  /* 0x3fb8aa3b171f7820 */ /* 0x000fe20000400000 */
[----:B------:R-:W-:Y:S01]  /*1480*/  FMUL R24, R24, 1.4426950216293334961 ;  /* 0x3fb8aa3b18187820 */ /* 0x000fe20000400000 */
[--C-:B------:R-:W-:Y:S01]  /*1490*/  FADD R23, R9, -R25.reuse ;  /* 0x8000001909177221 */ /* 0x100fe20000000000 */
[--C-:B------:R-:W-:Y:S01]  /*14a0*/  FADD R30, R30, -R25.reuse ;  /* 0x800000191e1e7221 */ /* 0x100fe20000000000 */
[----:B------:R-:W-:Y:S02]  /*14b0*/  MUFU.EX2 R7, R7 ;  /* 0x0000000700077308 */ /* 0x000fe40000000800 */
[----:B------:R-:W-:Y:S01]  /*14c0*/  FMUL R32, R23, 1.4426950216293334961 ;  /* 0x3fb8aa3b17207820 */ /* 0x000fe20000400000 */
[----:B------:R-:W-:-:S04]  /*14d0*/  FADD R23, R10, -R25 ;  /* 0x800000190a177221 */ /* 0x000fc80000000000 */
[----:B------:R-:W-:Y:S01]  /*14e0*/  FMUL R33, R23, 1.4426950216293334961 ;  /* 0x3fb8aa3b17217820 */ /* 0x000fe20000400000 */
[----:B------:R-:W0:Y:S01]  /*14f0*/  MUFU.EX2 R8, R8 ;  /* 0x0000000800087308 */ /* 0x000e220000000800 */
[----:B------:R-:W-:-:S04]  /*1500*/  FADD R23, R11, -R25 ;  /* 0x800000190b177221 */ /* 0x000fc80000000000 */
[----:B------:R-:W-:-:S03]  /*1510*/  FMUL R23, R23, 1.4426950216293334961 ;  /* 0x3fb8aa3b17177820 */ /* 0x000fc60000400000 */
[----:B------:R1:W2:Y:S08]  /*1520*/  MUFU.EX2 R6, R24 ;  /* 0x0000001800067308 */ /* 0x0002b00000000800 */
[----:B------:R-:W3:Y:S01]  /*1530*/  MUFU.EX2 R9, R31 ;  /* 0x0000001f00097308 */ /* 0x000ee20000000800 */
[----:B0-----:R-:W-:Y:S01]  /*1540*/  FADD R35, R7, R8 ;  /* 0x0000000807237221 */ /* 0x001fe20000000000 */
[----:B-1----:R-:W-:-:S06]  /*1550*/  FMUL R24, R30, 1.4426950216293334961 ;  /* 0x3fb8aa3b1e187820 */ /* 0x002fcc0000400000 */
[----:B------:R-:W0:Y:S01]  /*1560*/  MUFU.EX2 R10, R32 ;  /* 0x00000020000a7308 */ /* 0x000e220000000800 */
[----:B--2---:R-:W-:-:S07]  /*1570*/  FADD R30, R6, R35 ;  /* 0x00000023061e7221 */ /* 0x004fce0000000000 */
[----:B------:R1:W2:Y:S01]  /*1580*/  MUFU.EX2 R11, R33 ;  /* 0x00000021000b7308 */ /* 0x0002a20000000800 */
[----:B---3--:R-:W-:-:S07]  /*1590*/  FADD R31, R9, R30 ;  /* 0x0000001e091f7221 */ /* 0x008fce0000000000 */
[----:B------:R-:W3:Y:S01]  /*15a0*/  MUFU.EX2 R23, R23 ;  /* 0x0000001700177308 */ /* 0x000ee20000000800 */
[----:B0-----:R-:W-:Y:S01]  /*15b0*/  FADD R30, R10, R31 ;  /* 0x0000001f0a1e7221 */ /* 0x001fe20000000000 */
[----:B-1----:R-:W0:Y:S06]  /*15c0*/  LDC R33, c[0x0][0x3d8] ;  /* 0x0000f600ff217b82 */ /* 0x002e2c0000000800 */
[----:B------:R-:W1:Y:S01]  /*15d0*/  MUFU.EX2 R24, R24 ;  /* 0x0000001800187308 */ /* 0x000e620000000800 */
[----:B--2---:R-:W-:-:S04]  /*15e0*/  FADD R30, R11, R30 ;  /* 0x0000001e0b1e7221 */ /* 0x004fc80000000000 */
[----:B---3--:R-:W-:-:S04]  /*15f0*/  FADD R31, R23, R30 ;  /* 0x0000001e171f7221 */ /* 0x008fc80000000000 */
[----:B-1----:R-:W-:Y:S01]  /*1600*/  FADD R31, R24, R31 ;  /* 0x0000001f181f7221 */ /* 0x002fe20000000000 */
[----:B0-----:R-:W-:-:S04]  /*1610*/  IMAD R22, R22, R33, RZ ;  /* 0x0000002116167224 */ /* 0x001fc800078e02ff */
[----:B------:R-:W0:Y:S01]  /*1620*/  SHFL.BFLY PT, R30, R31, 0x10, 0x1f ;  /* 0x0e001f001f1e7f89 */ /* 0x000e2200000e0000 */
[----:B------:R-:W-:Y:S01]  /*1630*/  BAR.SYNC.DEFER_BLOCKING 0x0 ;  /* 0x0000000000007b1d */ /* 0x000fe20000010000 */
[----:B------:R-:W-:-:S04]  /*1640*/  LEA R38, P5, R22, R4, 0x1 ;  /* 0x0000000416267211 */ /* 0x000fc800078a08ff */
[----:B------:R-:W-:Y:S01]  /*1650*/  LEA.HI.X.SX32 R39, R22, R5, 0x1, P5 ;  /* 0x0000000516277211 */ /* 0x000fe200028f0eff */
[----:B0-----:R-:W-:Y:S01]  /*1660*/  FADD R32, R31, R30 ;  /* 0x0000001e1f207221 */ /* 0x001fe20000000000 */
[----:B------:R-:W-:-:S04]  /*1670*/  IMAD R30, R33, 0x8, R22 ;  /* 0x00000008211e7824 */ /* 0x000fc800078e0216 */
[----:B------:R0:W-:Y:S01]  /*1680*/  @!P0 STS [R15+UR13+0x1000], R32 ;  /* 0x001000200f008988 */ /* 0x0001e2000800080d */
[C---:B------:R-:W-:Y:S01]  /*1690*/  IMAD R22, R33.reuse, 0x8, R30 ;  /* 0x0000000821167824 */ /* 0x040fe200078e021e */
[----:B------:R-:W-:Y:S03]  /*16a0*/  BAR.SYNC.DEFER_BLOCKING 0x0 ;  /* 0x0000000000007b1d */ /* 0x000fe60000010000 */
[----:B------:R-:W-:Y:S01]  /*16b0*/  IMAD R31, R33, 0x8, R22 ;  /* 0x00000008211f7824 */ /* 0x000fe200078e0216 */
[----:B------:R-:W-:-:S04]  /*16c0*/  LEA R36, P5, R30, R4, 0x1 ;  /* 0x000000041e247211 */ /* 0x000fc800078a08ff */
[-C--:B------:R-:W-:Y:S02]  /*16d0*/  LEA.HI.X.SX32 R37, R30, R5.reuse, 0x1, P5 ;  /* 0x000000051e257211 */ /* 0x080fe400028f0eff */
[CC--:B------:R-:W-:Y:S02]  /*16e0*/  LEA R34, P5, R22.reuse, R4.reuse, 0x1 ;  /* 0x0000000416227211 */ /* 0x0c0fe400078a08ff */
[----:B0-----:R-:W-:Y:S02]  /*16f0*/  PRMT R32, RZ, 0x7610, R32 ;  /* 0x00007610ff207816 */ /* 0x001fe40000000020 */
[----:B------:R-:W-:Y:S02]  /*1700*/  LEA.HI.X.SX32 R35, R22, R5, 0x1, P5 ;  /* 0x0000000516237211 */ /* 0x000fe400028f0eff */
[----:B------:R-:W-:Y:S02]  /*1710*/  LEA R30, P5, R31, R4, 0x1 ;  /* 0x000000041f1e7211 */ /* 0x000fe400078a08ff */
[----:B------:R-:W-:-:S02]  /*1720*/  PRMT R22, RZ, 0x7610, R22 ;  /* 0x00007610ff167816 */ /* 0x000fc40000000016 */
[----:B------:R-:W-:Y:S01]  /*1730*/  LEA.HI.X.SX32 R31, R31, R5, 0x1, P5 ;  /* 0x000000051f1f7211 */ /* 0x000fe200028f0eff */
[----:B------:R-:W0:Y:S04]  /*1740*/  @!P1 LDS R17, [R14+0x1000] ;  /* 0x001000000e119984 */ /* 0x000e280000000800 */
[----:B0-----:R-:W0:Y:S02]  /*1750*/  SHFL.BFLY PT, R40, R17, 0x1, 0x1f ;  /* 0x0c201f0011287f89 */ /* 0x001e2400000e0000 */
[--C-:B0-----:R-:W-:Y:S01]  /*1760*/  FADD R33, R17, R40.reuse ;  /* 0x0000002811217221 */ /* 0x101fe20000000000 */
[----:B------:R-:W-:-:S04]  /*1770*/  PRMT R40, RZ, 0x7610, R40 ;  /* 0x00007610ff287816 */ /* 0x000fc80000000028 */
[----:B------:R-:W-:Y:S01]  /*1780*/  @P2 STS [R14+0x1000], R33 ;  /* 0x001000210e002388 */ /* 0x000fe20000000800 */
[----:B------:R-:W-:Y:S06]  /*1790*/  BAR.SYNC.DEFER_BLOCKING 0x0 ;  /* 0x0000000000007b1d */ /* 0x000fec0000010000 */
[----:B------:R-:W2:Y:S04]  /*17a0*/  @P3 LDG.E.U16 R32, desc[UR28][R36.64] ;  /* 0x0000001c24203981 */ /* 0x000ea8000c1e1500 */
[----:B------:R-:W3:Y:S04]  /*17b0*/  @P3 LDG.E.U16 R40, desc[UR28][R34.64] ;  /* 0x0000001c22283981 */ /* 0x000ee8000c1e1500 */
[----:B------:R-:W4:Y:S04]  /*17c0*/  @P3 LDG.E.U16 R42, desc[UR28][R30.64] ;  /* 0x0000001c1e2a3981 */ /* 0x000f28000c1e1500 */
[----:B------:R-:W5:Y:S04]  /*17d0*/  @P3 LDG.E.U16 R22, desc[UR28][R38.64] ;  /* 0x0000001c26163981 */ /* 0x000f68000c1e1500 */
[----:B------:R-:W0:Y:S01]  /*17e0*/  LDS R17, [R16+UR13+0x1000] ;  /* 0x0010000d10117984 */ /* 0x000e220008000800 */
[----:B------:R-:W-:Y:S01]  /*17f0*/  BAR.SYNC.DEFER_BLOCKING 0x0 ;  /* 0x0000000000007b1d */ /* 0x000fe20000010000 */
[----:B------:R-:W-:Y:S01]  /*1800*/  UIADD3 UR9, UPT, UPT, UR15, 0x20, URZ ;  /* 0x000000200f097890 */ /* 0x000fe2000fffe0ff */
[----:B------:R-:W-:-:S03]  /*1810*/  F2FP.BF16.F32.PACK_AB R4, R8, R7 ;  /* 0x000000070804723e */ /* 0x000fc600000010ff */
[----:B------:R-:W-:Y:S01]  /*1820*/  UIADD3 UR20, UPT, UPT, UR10, UR9, URZ ;  /* 0x000000090a147290 */ /* 0x000fe2000fffe0ff */
[----:B------:R-:W-:Y:S01]  /*1830*/  FADD R8, -R25, -INF ;  /* 0xff80000019087421 */ /* 0x000fe20000000100 */
[----:B------:R-:W-:Y:S02]  /*1840*/  F2FP.BF16.F32.PACK_AB R5, R9, R6 ;  /* 0x000000060905723e */ /* 0x000fe400000010ff */
[----:B------:R-:W-:Y:S01]  /*1850*/  ULEA UR20, UR22, UR20, 0x1 ;  /* 0x0000001416147291 */ /* 0x000fe2000f8e08ff */
[----:B------:R-:W-:Y:S02]  /*1860*/  F2FP.BF16.F32.PACK_AB R6, R11, R10 ;  /* 0x0000000a0b06723e */ /* 0x000fe400000010ff */
[----:B------:R-:W-:Y:S01]  /*1870*/  F2FP.BF16.F32.PACK_AB R7, R24, R23 ;  /* 0x000000171807723e */ /* 0x000fe200000010ff */
[----:B--2---:R-:W-:Y:S04]  /*1880*/  STS.U16 [R3+UR13+0x1200], R32 ;  /* 0x0012002003007988 */ /* 0x004fe8000800040d */
[----:B---3--:R-:W-:Y:S04]  /*1890*/  STS.U16 [R3+UR13+0x1400], R40 ;  /* 0x0014002803007988 */ /* 0x008fe8000800040d */
[----:B----4-:R-:W-:Y:S04]  /*18a0*/  STS.U16 [R3+UR13+0x1600], R42 ;  /* 0x0016002a03007988 */ /* 0x010fe8000800040d */
[----:B-----5:R1:W-:Y:S02]  /*18b0*/  STS.U16 [R3+UR13+0x1000], R22 ;  /* 0x0010001603007988 */ /* 0x0203e4000800040d */
[----:B-1----:R-:W-:Y:S01]  /*18c0*/  FMUL R22, R8, 1.4426950216293334961 ;  /* 0x3fb8aa3b08167820 */ /* 0x002fe20000400000 */
[----:B0-----:R-:W-:Y:S06]  /*18d0*/  @!P3 BRA `(.L_x_9) ;  /* 0x000000000008b947 */ /* 0x001fec0003800000 */
[----:B------:R0:W-:Y:S01]  /*18e0*/  STTM.16dp32bit_t0_t15.x4 tmem[UR20], R4 ;  /* 0x00000004000079ed */ /* 0x0001e20008900014 */
[----:B------:R0:W-:Y:S02]  /*18f0*/  STTM.16dp32bit_t16_t31.x4 tmem[UR20+0x4], R4 ;  /* 0x00000404000079ed */ /* 0x0001e40008920014 */
.L_x_9:
[----:B------:R-:W1:Y:S02]  /*1900*/  FENCE.VIEW.ASYNC.T ;  /* 0x00000000000073c6 */ /* 0x000e640000000200 */
[----:B-1----:R-:W-:Y:S06]  /*1910*/  BAR.SYNC.DEFER_BLOCKING 0x0 ;  /* 0x0000000000007b1d */ /* 0x002fec0000010000 */
[----:B------:R-:W1:Y:S01]  /*1920*/  MUFU.EX2 R22, R22 ;  /* 0x0000001600167308 */ /* 0x000e620000000800 */
[----:B0-----:R-:W0:Y:S01]  /*1930*/  LDTM.16dp32bit_t0_t15.x8 R4, tmem[UR17] ;  /* 0x00000011000479ee */ /* 0x001e220008980000 */
[----:B------:R-:W2:Y:S01]  /*1940*/  LDTM.16dp32bit_t16_t31.x8 R4, tmem[UR17+0x8] ;  /* 0x00000811000479ee */ /* 0x000ea200089a0000 */
[----:B------:R-:W-:Y:S01]  /*1950*/  NOP ;  /* 0x0000000000007918 */ /* 0x000fe20000000000 */
[----:B------:R-:W-:Y:S05]  /*1960*/  @!P3 BRA `(.L_x_10) ;  /* 0x000000000028b947 */ /* 0x000fea0003800000 */
[C---:B012---:R-:W-:Y:S01]  /*1970*/  FMUL R4, R22.reuse, R4 ;  /* 0x0000000416047220 */ /* 0x047fe20000400000 */
[C---:B------:R-:W-:Y:S01]  /*1980*/  FMUL R5, R22.reuse, R5 ;  /* 0x0000000516057220 */ /* 0x040fe20000400000 */
[C---:B------:R-:W-:Y:S01]  /*1990*/  FMUL R6, R22.reuse, R6 ;  /* 0x0000000616067220 */ /* 0x040fe20000400000 */
[C---:B------:R-:W-:Y:S01]  /*19a0*/  FMUL R7, R22.reuse, R7 ;  /* 0x0000000716077220 */ /* 0x040fe20000400000 */
[C---:B------:R-:W-:Y:S01]  /*19b0*/  FMUL R8, R22.reuse, R8 ;  /* 0x0000000816087220 */ /* 0x040fe20000400000 */
[C---:B------:R-:W-:Y:S01]  /*19c0*/  FMUL R9, R22.reuse, R9 ;  /* 0x0000000916097220 */ /* 0x040fe20000400000 */
[C---:B------:R-:W-:Y:S01]  /*19d0*/  FMUL R10, R22.reuse, R10 ;  /* 0x0000000a160a7220 */ /* 0x040fe20000400000 */
[----:B------:R-:W-:-:S04]  /*19e0*/  FMUL R11, R22, R11 ;  /* 0x0000000b160b7220 */ /* 0x000fc80000400000 */
[----:B------:R3:W-:Y:S01]  /*19f0*/  STTM.16dp32bit_t0_t15.x8 tmem[UR17], R4 ;  /* 0x00000004000079ed */ /* 0x0007e20008980011 */
[----:B------:R3:W-:Y:S02]  /*1a00*/  STTM.16dp32bit_t16_t31.x8 tmem[UR17+0x8], R4 ;  /* 0x00000804000079ed */ /* 0x0007e400089a0011 */
.L_x_10:
[----:B--2---:R-:W2:Y:S02]  /*1a10*/  FENCE.VIEW.ASYNC.T ;  /* 0x00000000000073c6 */ /* 0x004ea40000000200 */
[----:B--2---:R-:W-:Y:S01]  /*1a20*/  BAR.SYNC.DEFER_BLOCKING 0x0 ;  /* 0x0000000000007b1d */ /* 0x004fe20000010000 */
[----:B-1----:R-:W-:Y:S01]  /*1a30*/  FADD R17, R22, R17 ;  /* 0x0000001116117221 */ /* 0x002fe20000000000 */
[----:B------:R-:W-:Y:S01]  /*1a40*/  UIADD3 UR8, UPT, UPT, UR13, 0x2800, URZ ;  /* 0x000028000d087890 */ /* 0x000fe2000fffe0ff */
[----:B------:R-:W-:-:S03]  /*1a50*/  FSEL R25, R25, -INF , P3 ;  /* 0xff80000019197808 */ /* 0x000fc60001800000 */
[----:B------:R-:W-:Y:S01]  /*1a60*/  FSEL R17, R17, 1, P3 ;  /* 0x3f80000011117808 */ /* 0x000fe20001800000 */
[----:B------:R1:W-:Y:S06]  /*1a70*/  MEMBAR.ALL.CTA ;  /* 0x0000000000007992 */ /* 0x0003ec0000008000 */
[----:B-1----:R-:W1:Y:S02]  /*1a80*/  FENCE.VIEW.ASYNC.S ;  /* 0x00000000000073c6 */ /* 0x002e640000000000 */
[----:B-1----:R-:W-:Y:S06]  /*1a90*/  BAR.SYNC.DEFER_BLOCKING 0x0 ;  /* 0x0000000000007b1d */ /* 0x002fec0000010000 */
[----:B------:R-:W-:Y:S05]  /*1aa0*/  @!P4 BRA `(.L_x_11) ;  /* 0x000000000060c947 */ /* 0x000fea0003800000 */
[----:B------:R-:W-:Y:S01]  /*1ab0*/  UIADD3 UR4, UPT, UPT, UR13, 0x1000, URZ ;  /* 0x000010000d047890 */ /* 0x000fe2000fffe0ff */
[----:B------:R-:W-:Y:S01]  /*1ac0*/  BSSY.RECONVERGENT B0, `(.L_x_12) ;  /* 0x0000015000007945 */ /* 0x000fe20003800200 */
[----:B------:R-:W-:Y:S02]  /*1ad0*/  ELECT P3, URZ, PT ;  /* 0x0000000000ff782f */ /* 0x000fe40003860000 */
[----:B------:R-:W-:Y:S02]  /*1ae0*/  USHF.R.U32.HI UR4, URZ, 0x4, UR4 ;  /* 0x00000004ff047899 */ /* 0x000fe40008011604 */
[----:B------:R-:W-:Y:S02]  /*1af0*/  UIADD3 UR5, UPT, UPT, UR15, 0x28, URZ ;  /* 0x000000280f057890 */ /* 0x000fe4000fffe0ff */
[----:B------:R-:W-:Y:S01]  /*1b00*/  USGXT.U32 UR6, UR4, 0xe ;  /* 0x0000000e0406789a */ /* 0x000fe20008000000 */
[----:B------:R-:W-:Y:S02]  /*1b10*/  UMOV UR18, 0x0 ;  /* 0x0000000000127882 */ /* 0x000fe40000000000 */
[----:B------:R-:W-:Y:S01]  /*1b20*/  UMOV UR4, URZ ;  /* 0x000000ff00047c82 */ /* 0x000fe20008000000 */
[----:B------:R-:W-:Y:S01]  /*1b30*/  UIADD3 UR26, UP0, UPT, UR6, 0x2, URZ ;  /* 0x00000002061a7890 */ /* 0x000fe2000ff1e0ff */
[----:B------:R-:W-:Y:S01]  /*1b40*/  UMOV UR19, 0x4080490 ;  /* 0x0408049000137882 */ /* 0x000fe20000000000 */
[----:B------:R-:W-:-:S02]  /*1b50*/  UMOV UR7, 0x80004020 ;  /* 0x8000402000077882 */ /* 0x000fc40000000000 */
[----:B------:R-:W-:Y:S01]  /*1b60*/  UIADD3.X UR27, UPT, UPT, UR4, -0x7fffbfe0, URZ, UP0, !UPT ;  /* 0x80004020041b7890 */ /* 0x000fe200087fe4ff */
[----:B------:R1:W-:Y:S01]  /*1b70*/  UTCHMMA tmem[UR9], gdesc[UR6], tmem[UR15], tmem[UR18], idesc[UR19], UPT ;  /* 0x00ff1206090079ea */ /* 0x0003e2000b80000f */
[----:B------:R-:W-:Y:S01]  /*1b80*/  UMOV UR32, 0x0 ;  /* 0x0000000000207882 */ /* 0x000fe20000000000 */
[----:B------:R-:W-:-:S06]  /*1b90*/  UMOV UR33, 0x4080490 ;  /* 0x0408049000217882 */ /* 0x000fcc0000000000 */
[----:B------:R1:W-:Y:S01]  /*1ba0*/  UTCHMMA tmem[UR5], gdesc[UR26], tmem[UR15], tmem[UR32], idesc[UR33], UPT ;  /* 0x00ff201a050079ea */ /* 0x0003e2000b80000f */
[----:B------:R-:W-:Y:S05]  /*1bb0*/  @!P3 BRA `(.L_x_13) ;  /* 0x000000000014b947 */ /* 0x000fea0003800000 */
[----:B------:R-:W-:Y:S01]  /*1bc0*/  UMOV UR4, UR8 ;  /* 0x0000000800047c82 */ /* 0x000fe20008000000 */
[----:B-1----:R-:W-:Y:S02]  /*1bd0*/  UMOV UR5, URZ ;  /* 0x000000ff00057c82 */ /* 0x002fe40008000000 */
[----:B------:R-:W-:Y:S02]  /*1be0*/  UMOV UR4, UR4 ;  /* 0x0000000400047c82 */ /* 0x000fe40008000000 */
[----:B------:R2:W-:Y:S01]  /*1bf0*/  UTCBAR [UR4], URZ ;  /* 0x000000ff040073e9 */ /* 0x0005e200080000ff */
[----:B------:R-:W-:Y:S02]  /*1c00*/  NOP ;  /* 0x0000000000007918 */ /* 0x000fe40000000000 */
.L_x_13:
[----:B-12---:R-:W-:Y:S05]  /*1c10*/  BSYNC.RECONVERGENT B0 ;  /* 0x0000000000007941 */ /* 0x006fea0003800200 */
.L_x_12:
[----:B------:R-:W-:Y:S05]  /*1c20*/  BRA `(.L_x_14) ;  /* 0x0000000000087947 */ /* 0x000fea0003800000 */
.L_x_11:
[----:B------:R-:W-:-:S09]  /*1c30*/  UISETP.GE.AND UP0, UPT, UR14, URZ, UPT ;  /* 0x000000ff0e00728c */ /* 0x000fd2000bf06270 */
[----:B------:R-:W-:Y:S05]  /*1c40*/  BRA.U !UP0, `(.L_x_15) ;  /* 0x0000001108487547 */ /* 0x000fea000b800000 */
.L_x_14:
[----:B------:R-:W-:Y:S01]  /*1c50*/  USHF.R.U32.HI UR35, URZ, 0x4, UR13 ;  /* 0x00000004ff237899 */ /* 0x000fe2000801160d */
[----:B------:R-:W-:Y:S01]  /*1c60*/  IMAD.MOV.U32 R33, RZ, RZ, RZ ;  /* 0x000000ffff217224 */ /* 0x000fe200078e00ff */
[----:B------:R-:W-:Y:S02]  /*1c70*/  UIADD3 UR4, UPT, UPT, UR13, 0x2000, URZ ;  /* 0x000020000d047890 */ /* 0x000fe4000fffe0ff */
[----:B------:R-:W-:Y:S02]  /*1c80*/  USHF.L.U32 UR21, UR21, 0x5, URZ ;  /* 0x0000000515157899 */ /* 0x000fe400080006ff */
[----:B------:R-:W-:Y:S02]  /*1c90*/  USHF.R.U32.HI UR23, URZ, 0x4, UR23 ;  /* 0x00000004ff177899 */ /* 0x000fe40008011617 */
[----:B------:R-:W-:Y:S02]  /*1ca0*/  USGXT.U32 UR35, UR35, 0xe ;  /* 0x0000000e2323789a */ /* 0x000fe40008000000 */
[----:B------:R-:W-:Y:S01]  /*1cb0*/  USHF.R.U32.HI UR6, URZ, 0x4, UR4 ;  /* 0x00000004ff067899 */ /* 0x000fe20008011604 */
[----:B------:R-:W-:Y:S01]  /*1cc0*/  IMAD.U32 R22, RZ, RZ, UR21 ;  /* 0x00000015ff167e24 */ /* 0x000fe2000f8e00ff */
[----:B------:R-:W-:-:S02]  /*1cd0*/  USHF.L.U32 UR31, UR11, 0x5, URZ ;  /* 0x000000050b1f7899 */ /* 0x000fc400080006ff */
[----:B------:R-:W-:Y:S02]  /*1ce0*/  USGXT.U32 UR4, UR23, 0xe ;  /* 0x0000000e1704789a */ /* 0x000fe40008000000 */
[----:B------:R-:W-:Y:S02]  /*1cf0*/  UIADD3 UR36, UP0, UPT, UR35, 0x80, URZ ;  /* 0x0000008023247890 */ /* 0x000fe4000ff1e0ff */
[----:B------:R-:W-:Y:S01]  /*1d00*/  USGXT.U32 UR6, UR6, 0xe ;  /* 0x0000000e0606789a */ /* 0x000fe20008000000 */
[----:B------:R-:W-:Y:S01]  /*1d10*/  UMOV UR5, URZ ;  /* 0x000000ff00057c82 */ /* 0x000fe20008000000 */
[----:B------:R-:W-:Y:S01]  /*1d20*/  UMOV UR18, 0xfffffffe ;  /* 0xfffffffe00127882 */ /* 0x000fe20000000000 */
[----:B------:R-:W-:Y:S01]  /*1d30*/  UMOV UR19, 0x7fffbfdf ;  /* 0x7fffbfdf00137882 */ /* 0x000fe20000000000 */
[----:B------:R-:W-:Y:S01]  /*1d40*/  UMOV UR7, URZ ;  /* 0x000000ff00077c82 */ /* 0x000fe20008000000 */
[----:B------:R-:W-:Y:S01]  /*1d50*/  UIADD3.64 UR38, UPT, UPT, UR4, -UR18, URZ ;  /* 0x8000001204267297 */ /* 0x000fe2000fffe0ff */
[----:B------:R-:W-:Y:S01]  /*1d60*/  UMOV UR34, UR8 ;  /* 0x0000000800227c82 */ /* 0x000fe20008000000 */
[----:B------:R-:W-:Y:S01]  /*1d70*/  UISETP.NE.U32.AND UP3, UPT, UR24, URZ, UPT ;  /* 0x000000ff1800728c */ /* 0x000fe2000bf65070 */
[----:B------:R-:W-:Y:S01]  /*1d80*/  UMOV UR32, 0x1 ;  /* 0x0000000100207882 */ /* 0x000fe20000000000 */
[----:B------:R-:W1:Y:S01]  /*1d90*/  LDCU UR44, c[0x0][0x3a8] ;  /* 0x00007500ff2c77ac */ /* 0x000e620008000800 */
[----:B------:R-:W-:-:S02]  /*1da0*/  UIADD3.X UR37, UPT, UPT, UR5, 0x40004040, URZ, UP0, !UPT ;  /* 0x4000404005257890 */ /* 0x000fc400087fe4ff */
[----:B------:R-:W-:Y:S01]  /*1db0*/  UIADD3.64 UR18, UPT, UPT, UR6, -UR18, URZ ;  /* 0x8000001206127297 */ /* 0x000fe2000fffe0ff */
[----:B------:R-:W-:Y:S01]  /*1dc0*/  UMOV UR40, 0xffffffe0 ;  /* 0xffffffe000287882 */ /* 0x000fe20000000000 */
[----:B------:R-:W-:Y:S01]  /*1dd0*/  UMOV UR41, 0xffffffff ;  /* 0xffffffff00297882 */ /* 0x000fe20000000000 */
[----:B------:R-:W-:Y:S01]  /*1de0*/  UMOV UR8, URZ ;  /* 0x000000ff00087c82 */ /* 0x000fe20008000000 */
[----:B------:R-:W-:-:S08]  /*1df0*/  UMOV UR33, UR31 ;  /* 0x0000001f00217c82 */ /* 0x000fd00008000000 */
.L_x_20:
[----:B0-23--:R-:W-:Y:S02]  /*1e00*/  IMAD.U32 R11, RZ, RZ, UR33 ;  /* 0x00000021ff0b7e24 */ /* 0x00dfe4000f8e00ff */
[----:B------:R-:W-:Y:S02]  /*1e10*/  IMAD.U32 R9, RZ, RZ, UR33 ;  /* 0x00000021ff097e24 */ /* 0x000fe4000f8e00ff */
[----:B------:R-:W-:Y:S02]  /*1e20*/  IMAD.U32 R7, RZ, RZ, UR33 ;  /* 0x00000021ff077e24 */ /* 0x000fe4000f8e00ff */
[----:B------:R-:W-:Y:S02]  /*1e30*/  IMAD.U32 R5, RZ, RZ, UR33 ;  /* 0x00000021ff057e24 */ /* 0x000fe4000f8e00ff */
[----:B------:R-:W-:-:S04]  /*1e40*/  IMAD.WIDE R10, R11, 0x2, R28 ;  /* 0x000000020b0a7825 */ /* 0x000fc800078e021c */
[----:B------:R-:W-:Y:S02]  /*1e50*/  IMAD.WIDE R8, R9, 0x2, R26 ;  /* 0x0000000209087825 */ /* 0x000fe400078e021a */
[----:B------:R-:W2:Y:S02]  /*1e60*/  LDG.E.U16 R10, desc[UR28][R10.64] ;  /* 0x0000001c0a0a7981 */ /* 0x000ea4000c1e1500 */
[----:B------:R-:W-:Y:S02]  /*1e70*/  IMAD.WIDE R6, R7, 0x2, R20 ;  /* 0x0000000207067825 */ /* 0x000fe400078e0214 */
[----:B------:R-:W3:Y:S02]  /*1e80*/  LDG.E.U16 R8, desc[UR28][R8.64] ;  /* 0x0000001c08087981 */ /* 0x000ee4000c1e1500 */
[----:B------:R-:W-:Y:S02]  /*1e90*/  IMAD.WIDE R4, R5, 0x2, R18 ;  /* 0x0000000205047825 */ /* 0x000fe400078e0212 */
[----:B------:R-:W4:Y:S04]  /*1ea0*/  LDG.E.U16 R6, desc[UR28][R6.64] ;  /* 0x0000001c06067981 */ /* 0x000f28000c1e1500 */
[----:B------:R-:W5:Y:S01]  /*1eb0*/  LDG.E.U16 R4, desc[UR28][R4.64] ;  /* 0x0000001c04047981 */ /* 0x000f62000c1e1500 */
[----:B------:R-:W-:Y:S01]  /*1ec0*/  LOP3.LUT P3, RZ, R0, 0xff, RZ, 0xc0, !PT ;  /* 0x000000ff00ff7812 */ /* 0x000fe2000786c0ff */
[----:B------:R-:W-:-:S02]  /*1ed0*/  UMOV UR10, 0x1 ;  /* 0x00000001000a7882 */ /* 0x000fc40000000000 */
[----:B------:R-:W-:-:S04]  /*1ee0*/  @!UP2 UIADD3 UR10, UPT, UPT, -UR10, 0x100000, URZ ;  /* 0x001000000a0aa890 */ /* 0x000fc8000fffe1ff */
[----:B------:R-:W-:Y:S02]  /*1ef0*/  @!UP2 USHF.L.U32 UR11, UR10, 0xb, URZ ;  /* 0x0000000b0a0ba899 */ /* 0x000fe400080006ff */
[----:B------:R-:W-:-:S04]  /*1f00*/  @!UP2 USHF.L.U32 UR10, UR10, 0x1, URZ ;  /* 0x000000010a0aa899 */ /* 0x000fc800080006ff */
[----:B------:R-:W-:Y:S01]  /*1f10*/  VOTEU.ALL UP0, P3 ;  /* 0x0000000000ff7886 */ /* 0x000fe20001800000 */
[----:B--2---:R0:W-:Y:S04]  /*1f20*/  STS.U16 [R3+UR13+0x1800], R10 ;  /* 0x0018000a03007988 */ /* 0x0041e8000800040d */
[----:B---3--:R0:W-:Y:S04]  /*1f30*/  STS.U16 [R3+UR13+0x1a00], R8 ;  /* 0x001a000803007988 */ /* 0x0081e8000800040d */
[----:B----4-:R0:W-:Y:S04]  /*1f40*/  STS.U16 [R3+UR13+0x1c00], R6 ;  /* 0x001c000603007988 */ /* 0x0101e8000800040d */
[----:B-----5:R0:W-:Y:S01]  /*1f50*/  STS.U16 [R3+UR13+0x1e00], R4 ;  /* 0x001e000403007988 */ /* 0x0201e2000800040d */
[----:B------:R2:W-:Y:S06]  /*1f60*/  MEMBAR.ALL.CTA ;  /* 0x0000000000007992 */ /* 0x0005ec0000008000 */
[----:B--2---:R-:W-:Y:S04]  /*1f70*/  FENCE.VIEW.ASYNC.S ;  /* 0x00000000000073c6 */ /* 0x004fe80000000000 */
[----:B------:R-:W2:Y:S02]  /*1f80*/  FENCE.VIEW.ASYNC.S ;  /* 0x00000000000073c6 */ /* 0x000ea40000000000 */
[----:B--2---:R0:W2:Y:S02]  /*1f90*/  @!UP0 SYNCS.EXCH.64 URZ, [UR13+0x2810], UR10 ;  /* 0x0028100a0dff85b2 */ /* 0x0040a40008000100 */
[----:B--2---:R-:W-:Y:S06]  /*1fa0*/  BAR.SYNC.DEFER_BLOCKING 0x0 ;  /* 0x0000000000007b1d */ /* 0x004fec0000010000 */
[----:B0-----:R-:W-:Y:S05]  /*1fb0*/  BRA.U UP3, `(.L_x_16) ;  /* 0x00000001033c7547 */ /* 0x001fea000b800000 */
[----:B------:R-:W-:Y:S01]  /*1fc0*/  UIADD3 UR10, UPT, UPT, UR13, 0x2810, URZ ;  /* 0x000028100d0a7890 */ /* 0x000fe2000fffe0ff */
[----:B------:R-:W-:Y:S01]  /*1fd0*/  UMOV UR24, UR35 ;  /* 0x0000002300187c82 */ /* 0x000fe20008000000 */
[----:B------:R-:W-:Y:S01]  /*1fe0*/  UMOV UR25, 0x40004040 ;  /* 0x4000404000197882 */ /* 0x000fe20000000000 */
[----:B------:R-:W-:Y:S01]  /*1ff0*/  UMOV UR22, UR4 ;  /* 0x0000000400167c82 */ /* 0x000fe20008000000 */
[----:B------:R-:W-:Y:S01]  /*2000*/  UMOV UR23, 0x80004020 ;  /* 0x8000402000177882 */ /* 0x000fe20000000000 */
[----:B------:R-:W-:Y:S01]  /*2010*/  UMOV UR26, 0x0 ;  /* 0x00000000001a7882 */ /* 0x000fe20000000000 */
[----:B------:R-:W-:Y:S01]  /*2020*/  UMOV UR27, 0x4088490 ;  /* 0x04088490001b7882 */ /* 0x000fe20000000000 */
[----:B------:R-:W-:Y:S01]  /*2030*/  UMOV UR11, URZ ;  /* 0x000000ff000b7c82 */ /* 0x000fe20008000000 */
[----:B------:R-:W-:Y:S01]  /*2040*/  UMOV UR42, 0x0 ;  /* 0x00000000002a7882 */ /* 0x000fe20000000000 */
[----:B------:R-:W-:Y:S01]  /*2050*/  UMOV UR43, 0x4088490 ;  /* 0x04088490002b7882 */ /* 0x000fe20000000000 */
[----:B------:R0:W-:Y:S01]  /*2060*/  UTCHMMA gdesc[UR24], gdesc[UR22], tmem[UR16], tmem[UR26], idesc[UR27], !UPT ;  /* 0x00ff1a16180075ea */ /* 0x0001e2000f800010 */
[----:B------:R-:W-:Y:S01]  /*2070*/  UMOV UR10, UR10 ;  /* 0x0000000a000a7c82 */ /* 0x000fe20008000000 */
[----:B------:R0:W-:Y:S01]  /*2080*/  UTCHMMA gdesc[UR36], gdesc[UR38], tmem[UR16], tmem[UR42], idesc[UR43], UPT ;  /* 0x00ff2a26240075ea */ /* 0x0001e2000b800010 */
[----:B------:R0:W-:Y:S01]  /*2090*/  UTCBAR [UR10], URZ ;  /* 0x000000ff0a0073e9 */ /* 0x0001e200080000ff */
[----:B------:R-:W-:-:S02]  /*20a0*/  NOP ;  /* 0x0000000000007918 */ /* 0x000fc40000000000 */
.L_x_16:
[----:B------:R-:W2:Y:S01]  /*20b0*/  SYNCS.PHASECHK.TRANS64.TRYWAIT P3, [UR13+0x2810], RZ ;  /* 0x002810ffff0075a7 */ /* 0x000ea2000806110d */
[----:B------:R-:W-:-:S04]  /*20c0*/  IADD3 R32, P4, PT, R12, UR40, RZ ;  /* 0x000000280c207c10 */ /* 0x000fc8000ff9e0ff */
[C---:B------:R-:W-:Y:S01]  /*20d0*/  IADD3 R43, P5, PT, R32.reuse, 0x42, RZ ;  /* 0x00000042202b7810 */ /* 0x040fe20007fbe0ff */
[----:B------:R-:W-:Y:S01]  /*20e0*/  IMAD.X R40, RZ, RZ, UR41, P4 ;  /* 0x00000029ff287e24 */ /* 0x000fe2000a0e06ff */
[----:B------:R-:W-:-:S03]  /*20f0*/  IADD3 R4, P4, PT, R32, 0x40, RZ ;  /* 0x0000004020047810 */ /* 0x000fc60007f9e0ff */
[--C-:B------:R-:W-:Y:S01]  /*2100*/  IMAD.X R11, RZ, RZ, R40.reuse, P5 ;  /* 0x000000ffff0b7224 */ /* 0x100fe200028e0628 */
[C---:B------:R-:W-:Y:S01]  /*2110*/  IADD3 R10, P5, PT, R32.reuse, 0x44, RZ ;  /* 0x00000044200a7810 */ /* 0x040fe20007fbe0ff */
[----:B------:R-:W-:Y:S01]  /*2120*/  IMAD.X R5, RZ, RZ, R40, P4 ;  /* 0x000000ffff057224 */ /* 0x000fe200020e0628 */
[----:B------:R-:W-:-:S03]  /*2130*/  IADD3 R44, P4, PT, R32, 0x43, RZ ;  /* 0x00000043202c7810 */ /* 0x000fc60007f9e0ff */
[--C-:B------:R-:W-:Y:S01]  /*2140*/  IMAD.X R7, RZ, RZ, R40.reuse, P5 ;  /* 0x000000ffff077224 */ /* 0x100fe200028e0628 */
[C---:B------:R-:W-:Y:S01]  /*2150*/  IADD3 R8, P5, PT, R32.reuse, 0x46, RZ ;  /* 0x0000004620087810 */ /* 0x040fe20007fbe0ff */
[----:B------:R-:W-:Y:S01]  /*2160*/  IMAD.X R9, RZ, RZ, R40, P4 ;  /* 0x000000ffff097224 */ /* 0x000fe200020e0628 */
[----:B------:R-:W-:-:S03]  /*2170*/  IADD3 R6, P4, PT, R32, 0x45, RZ ;  /* 0x0000004520067810 */ /* 0x000fc60007f9e0ff */
[--C-:B------:R-:W-:Y:S01]  /*2180*/  IMAD.X R42, RZ, RZ, R40.reuse, P5 ;  /* 0x000000ffff2a7224 */ /* 0x100fe200028e0628 */
[----:B------:R-:W-:Y:S01]  /*2190*/  ISETP.GT.U32.AND P5, PT, R43, R13, PT ;  /* 0x0000000d2b00720c */ /* 0x000fe20003fa4070 */
[----:B------:R-:W-:Y:S01]  /*21a0*/  IMAD.X R41, RZ, RZ, R40, P4 ;  /* 0x000000ffff297224 */ /* 0x000fe200020e0628 */
[----:B------:R-:W-:-:S05]  /*21b0*/  IADD3 R32, P4, PT, R32, 0x47, RZ ;  /* 0x0000004720207810 */ /* 0x000fca0007f9e0ff */
[----:B------:R-:W-:Y:S01]  /*21c0*/  IMAD.X R40, RZ, RZ, R40, P4 ;  /* 0x000000ffff287224 */ /* 0x000fe200020e0628 */
[----:B------:R-:W-:Y:S01]  /*21d0*/  ISETP.GT.U32.AND P4, PT, R44, R13, PT ;  /* 0x0000000d2c00720c */ /* 0x000fe20003f84070 */
[----:B--2---:R-:W-:-:S12]  /*21e0*/  @!P3 BRA `(.L_x_17) ;  /* 0x00000018004cb947 */ /* 0x004fd80003800000 */
.L_x_25:
[----:B------:R-:W-:Y:S01]  /*21f0*/  P2R R45, PR, RZ, 0x2 ;  /* 0x00000002ff2d7803 */ /* 0x000fe20000000000 */
[----:B------:R-:W-:Y:S01]  /*2200*/  BAR.SYNC.DEFER_BLOCKING 0x0 ;  /* 0x0000000000007b1d */ /* 0x000fe20000010000 */
[----:B------:R-:W-:Y:S02]  /*2210*/  P2R R43, PR, RZ, 0x4 ;  /* 0x00000004ff2b7803 */ /* 0x000fe40000000000 */
[----:B------:R-:W-:Y:S02]  /*2220*/  ISETP.GT.U32.AND.EX P1, PT, R11, RZ, PT, P5 ;  /* 0x000000ff0b00720c */ /* 0x000fe40003f24150 */
[----:B------:R-:W-:Y:S02]  /*2230*/  ISETP.GT.U32.AND.EX P2, PT, R9, RZ, PT, P4 ;  /* 0x000000ff0900720c */ /* 0x000fe40003f44140 */
[----:B------:R-:W-:Y:S02]  /*2240*/  ISETP.GT.U32.AND P4, PT, R4, R13, PT ;  /* 0x0000000d0400720c */ /* 0x000fe40003f84070 */
[----:B------:R-:W-:-:S02]  /*2250*/  P2R R44, PR, RZ, 0x2 ;  /* 0x00000002ff2c7803 */ /* 0x000fc40000000000 */
[----:B------:R-:W-:Y:S02]  /*2260*/  ISETP.GT.U32.AND.EX P1, PT, R5, RZ, PT, P4 ;  /* 0x000000ff0500720c */ /* 0x000fe40003f24140 */
[-C--:B------:R-:W-:Y:S02]  /*2270*/  ISETP.GT.U32.AND P3, PT, R10, R13.reuse, PT ;  /* 0x0000000d0a00720c */ /* 0x080fe40003f64070 */
[-C--:B------:R-:W-:Y:S02]  /*2280*/  ISETP.GE.U32.AND P4, PT, R4, R13.reuse, PT ;  /* 0x0000000d0400720c */ /* 0x080fe40003f86070 */
[----:B------:R-:W-:Y:S02]  /*2290*/  ISETP.GT.U32.AND.EX P3, PT, R7, RZ, PT, P3 ;  /* 0x000000ff0700720c */ /* 0x000fe40003f64130 */
[----:B------:R-:W-:Y:S02]  /*22a0*/  ISETP.GE.U32.AND.EX P4, PT, R5, RZ, PT, P4 ;  /* 0x000000ff0500720c */ /* 0x000fe40003f86140 */
[----:B------:R-:W-:-:S02]  /*22b0*/  ISETP.GT.U32.AND P5, PT, R6, R13, PT ;  /* 0x0000000d0600720c */ /* 0x000fc40003fa4070 */
[----:B------:R-:W-:Y:S02]  /*22c0*/  ISETP.GT.U32.AND P6, PT, R8, R13, PT ;  /* 0x0000000d0800720c */ /* 0x000fe40003fc4070 */
[----:B------:R-:W-:Y:S01]  /*22d0*/  LDTM.16dp32bit_t0_t15.x8 R4, tmem[UR17+0x100000] ;  /* 0x10000011000479ee */ /* 0x000fe20008980000 */
[----:B------:R-:W2:Y:S01]  /*22e0*/  LDTM.16dp32bit_t16_t31.x8 R4, tmem[UR17+0x100008] ;  /* 0x10000811000479ee */ /* 0x000ea200089a0000 */
[----:B------:R-:W-:Y:S02]  /*22f0*/  ISETP.GT.U32.AND.EX P5, PT, R41, RZ, PT, P5 ;  /* 0x000000ff2900720c */ /* 0x000fe40003fa4150 */
[----:B------:R-:W-:Y:S01]  /*2300*/  ISETP.GT.U32.AND.EX P6, PT, R42, RZ, PT, P6 ;  /* 0x000000ff2a00720c */ /* 0x000fe20003fc4160 */
[----:B-12---:R-:W-:Y:S01]  /*2310*/  FMUL R5, R5, UR44 ;  /* 0x0000002c05057c20 */ /* 0x006fe20008400000 */
[----:B------:R-:W-:Y:S01]  /*2320*/  FMUL R4, R4, UR44 ;  /* 0x0000002c04047c20 */ /* 0x000fe20008400000 */
[----:B------:R-:W-:Y:S01]  /*2330*/  FMUL R6, R6, UR44 ;  /* 0x0000002c06067c20 */ /* 0x000fe20008400000 */
[----:B------:R-:W-:Y:S01]  /*2340*/  FMUL R7, R7, UR44 ;  /* 0x0000002c07077c20 */ /* 0x000fe20008400000 */
[----:B------:R-:W-:Y:S01]  /*2350*/  FMUL R9, R9, UR44 ;  /* 0x0000002c09097c20 */ /* 0x000fe20008400000 */
[----:B------:R-:W-:Y:S01]  /*2360*/  FSEL R5, R5, -INF , !P4 ;  /* 0xff80000005057808 */ /* 0x000fe20006000000 */
[----:B------:R-:W-:Y:S01]  /*2370*/  FMUL R11, R11, UR44 ;  /* 0x0000002c0b0b7c20 */ /* 0x000fe20008400000 */
[----:B------:R-:W-:-:S02]  /*2380*/  ISETP.NE.AND P4, PT, R44, RZ, PT ;  /* 0x000000ff2c00720c */ /* 0x000fc40003f85270 */
[----:B------:R-:W-:Y:S02]  /*2390*/  FSEL R4, R4, -INF , !P1 ;  /* 0xff80000004047808 */ /* 0x000fe40004800000 */
[----:B------:R-:W-:Y:S02]  /*23a0*/  ISETP.NE.AND P1, PT, R45, RZ, PT ;  /* 0x000000ff2d00720c */ /* 0x000fe40003f25270 */
[----:B------:R-:W-:Y:S01]  /*23b0*/  FSEL R45, R6, -INF , !P4 ;  /* 0xff800000062d7808 */ /* 0x000fe20006000000 */
[----:B------:R-:W-:Y:S01]  /*23c0*/  FMUL R6, R8, UR44 ;  /* 0x0000002c08067c20 */ /* 0x000fe20008400000 */
[----:B------:R-:W-:Y:S01]  /*23d0*/  FMUL R8, R10, UR44 ;  /* 0x0000002c0a087c20 */ /* 0x000fe20008400000 */
[----:B------:R-:W-:Y:S02]  /*23e0*/  FSEL R7, R7, -INF , !P2 ;  /* 0xff80000007077808 */ /* 0x000fe40005000000 */
[----:B------:R-:W-:Y:S02]  /*23f0*/  FMNMX3 R10, R4, R5, R45, !PT ;  /* 0x00000005040a7276 */ /* 0x000fe4000780002d */
[----:B------:R-:W-:-:S02]  /*2400*/  FSEL R6, R6, -INF , !P3 ;  /* 0xff80000006067808 */ /* 0x000fc40005800000 */
[----:B------:R-:W-:Y:S02]  /*2410*/  ISETP.GT.U32.AND P3, PT, R32, R13, PT ;  /* 0x0000000d2000720c */ /* 0x000fe40003f64070 */
[----:B------:R-:W-:Y:S02]  /*2420*/  FSEL R9, R9, -INF , !P5 ;  /* 0xff80000009097808 */ /* 0x000fe40006800000 */
[----:B------:R-:W-:Y:S02]  /*2430*/  ISETP.GT.U32.AND.EX P3, PT, R40, RZ, PT, P3 ;  /* 0x000000ff2800720c */ /* 0x000fe40003f64130 */
[----:B------:R-:W-:Y:S02]  /*2440*/  FSEL R8, R8, -INF , !P6 ;  /* 0xff80000008087808 */ /* 0x000fe40007000000 */
[----:B------:R-:W-:Y:S02]  /*2450*/  FMNMX3 R10, R10, R7, R6, !PT ;  /* 0x000000070a0a7276 */ /* 0x000fe40007800006 */
[----:B------:R-:W-:-:S02]  /*2460*/  FSEL R11, R11, -INF , !P3 ;  /* 0xff8000000b0b7808 */ /* 0x000fc40005800000 */
[----:B------:R-:W-:Y:S02]  /*2470*/  FMNMX3 R10, R10, R9, R8, !PT ;  /* 0x000000090a0a7276 */ /* 0x000fe40007800008 */
[----:B------:R-:W-:Y:S02]  /*2480*/  LOP3.LUT P4, RZ, R0, 0xff, RZ, 0xc0, !PT ;  /* 0x000000ff00ff7812 */ /* 0x000fe4000788c0ff */
[----:B------:R-:W-:Y:S02]  /*2490*/  FMNMX R10, R11, R10, !PT ;  /* 0x0000000a0b0a7209 */ /* 0x000fe40007800000 */
[----:B------:R-:W-:-:S03]  /*24a0*/  ISETP.NE.AND P2, PT, R43, RZ, PT ;  /* 0x000000ff2b00720c */ /* 0x000fc60003f45270 */
[----:B------:R-:W1:Y:S06]  /*24b0*/  SHFL.BFLY PT, R41, R10, 0x10, 0x1f ;  /* 0x0e001f000a297f89 */ /* 0x000e6c00000e0000 */
[----:B------:R-:W2:Y:S01]  /*24c0*/  @!P4 SYNCS.CCTL.IV [UR13+0x2810] ;  /* 0x00281000ff00c9b1 */ /* 0x000ea2000800000d */
[----:B------:R-:W-:Y:S01]  /*24d0*/  NOP ;  /* 0x0000000000007918 */ /* 0x000fe20000000000 */
[----:B-1----:R-:W-:-:S05]  /*24e0*/  FMNMX R40, R10, R41, !PT ;  /* 0x000000290a287209 */ /* 0x002fca0007800000 */
[----:B--2---:R1:W-:Y:S01]  /*24f0*/  @!P0 STS [R15+UR13+0x1800], R40 ;  /* 0x001800280f008988 */ /* 0x0043e2000800080d */
[----:B------:R-:W-:Y:S01]  /*2500*/  BAR.SYNC.DEFER_BLOCKING 0x0 ;  /* 0x0000000000007b1d */ /* 0x000fe20000010000 */
[----:B-1----:R-:W-:-:S05]  /*2510*/  IMAD.U32 R40, R33, -0x80000000, RZ ;  /* 0x8000000021287824 */ /* 0x002fca00078e00ff */
[----:B------:R-:W1:Y:S04]  /*2520*/  @!P1 LDS R23, [R14+0x1800] ;  /* 0x001800000e179984 */ /* 0x000e680000000800 */
[----:B-1----:R-:W1:Y:S02]  /*2530*/  SHFL.BFLY PT, R32, R23, 0x1, 0x1f ;  /* 0x0c201f0017207f89 */ /* 0x002e6400000e0000 */
[----:B-1----:R-:W-:-:S05]  /*2540*/  FMNMX R41, R23, R32, !PT ;  /* 0x0000002017297209 */ /* 0x002fca0007800000 */
[----:B------:R-:W-:Y:S01]  /*2550*/  @P2 STS [R14+0x1800], R41 ;  /* 0x001800290e002388 */ /* 0x000fe20000000800 */
[----:B------:R-:W-:Y:S06]  /*2560*/  BAR.SYNC.DEFER_BLOCKING 0x0 ;  /* 0x0000000000007b1d */ /* 0x000fec0000010000 */
[----:B------:R-:W1:Y:S02]  /*2570*/  LDS R32, [R16+UR13+0x1800] ;  /* 0x0018000d10207984 */ /* 0x000e640008000800 */
[----:B-1----:R-:W-:-:S05]  /*2580*/  FMNMX R32, R32, R25, !PT ;  /* 0x0000001920207209 */ /* 0x002fca0007800000 */
[--C-:B------:R-:W-:Y:S01]  /*2590*/  FADD R5, R5, -R32.reuse ;  /* 0x8000002005057221 */ /* 0x100fe20000000000 */
[--C-:B------:R-:W-:Y:S01]  /*25a0*/  FADD R4, R4, -R32.reuse ;  /* 0x8000002004047221 */ /* 0x100fe20000000000 */
[--C-:B------:R-:W-:Y:S01]  /*25b0*/  FADD R7, R7, -R32.reuse ;  /* 0x8000002007077221 */ /* 0x100fe20000000000 */
[--C-:B------:R-:W-:Y:S01]  /*25c0*/  FADD R6, R6, -R32.reuse ;  /* 0x8000002006067221 */ /* 0x100fe20000000000 */
[----:B------:R-:W-:Y:S01]  /*25d0*/  FMUL R10, R5, 1.4426950216293334961 ;  /* 0x3fb8aa3b050a7820 */ /* 0x000fe20000400000 */
[----:B------:R-:W-:Y:S01]  /*25e0*/  FMUL R4, R4, 1.4426950216293334961 ;  /* 0x3fb8aa3b04047820 */ /* 0x000fe20000400000 */
[--C-:B------:R-:W-:Y:S01]  /*25f0*/  FADD R5, R45, -R32.reuse ;  /* 0x800000202d057221 */ /* 0x100fe20000000000 */
[--C-:B------:R-:W-:Y:S01]  /*2600*/  FADD R9, R9, -R32.reuse ;  /* 0x8000002009097221 */ /* 0x100fe20000000000 */
[----:B------:R-:W-:Y:S01]  /*2610*/  MUFU.EX2 R45, R10 ;  /* 0x0000000a002d7308 */ /* 0x000fe20000000800 */
[----:B------:R-:W-:Y:S01]  /*2620*/  FMUL R6, R6, 1.4426950216293334961 ;  /* 0x3fb8aa3b06067820 */ /* 0x000fe20000400000 */
[----:B------:R-:W-:Y:S01]  /*2630*/  FMUL R43, R5, 1.4426950216293334961 ;  /* 0x3fb8aa3b052b7820 */ /* 0x000fe20000400000 */
[----:B------:R-:W-:Y:S01]  /*2640*/  FMUL R5, R7, 1.4426950216293334961 ;  /* 0x3fb8aa3b07057820 */ /* 0x000fe20000400000 */
[----:B------:R-:W-:Y:S01]  /*2650*/  FMUL R41, R9, 1.4426950216293334961 ;  /* 0x3fb8aa3b09297820 */ /* 0x000fe20000400000 */
[--C-:B------:R-:W-:Y:S01]  /*2660*/  FADD R8, R8, -R32.reuse ;  /* 0x8000002008087221 */ /* 0x100fe20000000000 */
[----:B------:R-:W-:-:S02]  /*2670*/  FADD R11, R11, -R32 ;  /* 0x800000200b0b7221 */ /* 0x000fc40000000000 */
[----:B------:R-:W1:Y:S01]  /*2680*/  MUFU.EX2 R4, R4 ;  /* 0x0000000400047308 */ /* 0x000e620000000800 */
[----:B------:R-:W-:Y:S01]  /*2690*/  FMUL R8, R8, 1.4426950216293334961 ;  /* 0x3fb8aa3b08087820 */ /* 0x000fe20000400000 */
[----:B------:R-:W-:-:S06]  /*26a0*/  FMUL R9, R11, 1.4426950216293334961 ;  /* 0x3fb8aa3b0b097820 */ /* 0x000fcc0000400000 */
[----:B------:R-:W2:Y:S08]  /*26b0*/  MUFU.EX2 R43, R43 ;  /* 0x0000002b002b7308 */ /* 0x000eb00000000800 */
[----:B------:R-:W3:Y:S01]  /*26c0*/  MUFU.EX2 R5, R5 ;  /* 0x0000000500057308 */ /* 0x000ee20000000800 */
[----:B-1----:R-:W-:Y:S01]  /*26d0*/  FADD R10, R4, R45 ;  /* 0x0000002d040a7221 */ /* 0x002fe20000000000 */
[----:B------:R-:W-:-:S06]  /*26e0*/  F2FP.BF16.F32.PACK_AB R4, R45, R4 ;  /* 0x000000042d04723e */ /* 0x000fcc00000010ff */
[----:B------:R-:W1:Y:S01]  /*26f0*/  MUFU.EX2 R42, R6 ;  /* 0x00000006002a7308 */ /* 0x000e620000000800 */
[----:B--2---:R-:W-:-:S07]  /*2700*/  FADD R10, R43, R10 ;  /* 0x0000000a2b0a7221 */ /* 0x004fce0000000000 */
[----:B------:R-:W2:Y:S01]  /*2710*/  MUFU.EX2 R41, R41 ;  /* 0x0000002900297308 */ /* 0x000ea20000000800 */
[----:B---3--:R-:W-:-:S07]  /*2720*/  FADD R7, R5, R10 ;  /* 0x0000000a05077221 */ /* 0x008fce0000000000 */
[----:B------:R-:W3:Y:S01]  /*2730*/  MUFU.EX2 R8, R8 ;  /* 0x0000000800087308 */ /* 0x000ee20000000800 */
[----:B-1----:R-:W-:-:S07]  /*2740*/  FADD R6, R42, R7 ;  /* 0x000000072a067221 */ /* 0x002fce0000000000 */
[----:B------:R-:W1:Y:S01]  /*2750*/  MUFU.EX2 R9, R9 ;  /* 0x0000000900097308 */ /* 0x000e620000000800 */
[----:B--2---:R-:W-:-:S04]  /*2760*/  FADD R7, R41, R6 ;  /* 0x0000000629077221 */ /* 0x004fc80000000000 */
[----:B---3--:R-:W-:-:S04]  /*2770*/  FADD R6, R8, R7 ;  /* 0x0000000708067221 */ /* 0x008fc80000000000 */
[----:B-1----:R-:W-:-:S05]  /*2780*/  FADD R6, R9, R6 ;  /* 0x0000000609067221 */ /* 0x002fca0000000000 */
[----:B------:R-:W1:Y:S02]  /*2790*/  SHFL.BFLY PT, R7, R6, 0x10, 0x1f ;  /* 0x0e001f0006077f89 */ /* 0x000e6400000e0000 */
[----:B-1----:R-:W-:Y:S01]  /*27a0*/  FADD R10, R6, R7 ;  /* 0x00000007060a7221 */ /* 0x002fe20000000000 */
[----:B------:R-:W-:Y:S06]  /*27b0*/  BAR.SYNC.DEFER_BLOCKING 0x0 ;  /* 0x0000000000007b1d */ /* 0x000fec0000010000 */
[----:B------:R1:W-:Y:S02]  /*27c0*/  @!P0 STS [R15+UR13+0x1800], R10 ;  /* 0x0018000a0f008988 */ /* 0x0003e4000800080d */
[----:B------:R-:W-:Y:S01]  /*27d0*/  BAR.SYNC.DEFER_BLOCKING 0x0 ;  /* 0x0000000000007b1d */ /* 0x000fe20000010000 */
[----:B-1----:R-:W-:-:S05]  /*27e0*/  IMAD.WIDE R10, R22, 0x2, R38 ;  /* 0x00000002160a7825 */ /* 0x002fca00078e0226 */
[----:B------:R-:W1:Y:S04]  /*27f0*/  @!P1 LDS R24, [R14+0x1800] ;  /* 0x001800000e189984 */ /* 0x000e680000000800 */
[----:B-1----:R-:W1:Y:S02]  /*2800*/  SHFL.BFLY PT, R7, R24, 0x1, 0x1f ;  /* 0x0c201f0018077f89 */ /* 0x002e6400000e0000 */
[----:B-1----:R-:W-:-:S05]  /*2810*/  FADD R7, R24, R7 ;  /* 0x0000000718077221 */ /* 0x002fca0000000000 */
[----:B------:R1:W-:Y:S01]  /*2820*/  @P2 STS [R14+0x1800], R7 ;  /* 0x001800070e002388 */ /* 0x0003e20000000800 */
[----:B------:R-:W-:Y:S06]  /*2830*/  BAR.SYNC.DEFER_BLOCKING 0x0 ;  /* 0x0000000000007b1d */ /* 0x000fec0000010000 */
[----:B------:R1:W2:Y:S01]  /*2840*/  LDS R33, [R16+UR13+0x1800] ;  /* 0x0018000d10217984 */ /* 0x0002a20008000800 */
[----:B------:R-:W3:Y:S02]  /*2850*/  SYNCS.PHASECHK.TRANS64.TRYWAIT P3, [UR34], R40 ;  /* 0x00000028ff0075a7 */ /* 0x000ee40008061122 */
[----:B-123--:R-:W-:Y:S05]  /*2860*/  @!P3 BRA `(.L_x_18) ;  /* 0x0000001000b8b947 */ /* 0x00efea0003800000 */
.L_x_26:
[C---:B------:R-:W-:Y:S01]  /*2870*/  IMAD.WIDE R6, R22.reuse, 0x2, R36 ;  /* 0x0000000216067825 */ /* 0x040fe200078e0224 */
[----:B------:R-:W2:Y:S04]  /*2880*/  LDG.E.U16 R10, desc[UR28][R10.64] ;  /* 0x0000001c0a0a7981 */ /* 0x000ea8000c1e1500 */
[----:B------:R1:W3:Y:S02]  /*2890*/  LDG.E.U16 R11, desc[UR28][R6.64] ;  /* 0x0000001c060b7981 */ /* 0x0002e4000c1e1500 */
[----:B-1----:R-:W-:-:S05]  /*28a0*/  IMAD.WIDE R6, R22, 0x2, R34 ;  /* 0x0000000216067825 */ /* 0x002fca00078e0222 */
[----:B------:R1:W4:Y:S02]  /*28b0*/  LDG.E.U16 R40, desc[UR28][R6.64] ;  /* 0x0000001c06287981 */ /* 0x000324000c1e1500 */
[----:B-1----:R-:W-:-:S05]  /*28c0*/  IMAD.WIDE R6, R22, 0x2, R30 ;  /* 0x0000000216067825 */ /* 0x002fca00078e021e */
[----:B------:R1:W5:Y:S01]  /*28d0*/  LDG.E.U16 R44, desc[UR28][R6.64] ;  /* 0x0000001c062c7981 */ /* 0x000362000c1e1500 */
[----:B------:R-:W-:Y:S01]  /*28e0*/  F2FP.BF16.F32.PACK_AB R5, R5, R43 ;  /* 0x0000002b0505723e */ /* 0x000fe200000010ff */
[----:B------:R-:W-:Y:S01]  /*28f0*/  FADD R25, -R32, R25 ;  /* 0x0000001920197221 */ /* 0x000fe20000000100 */
[----:B------:R-:W-:Y:S01]  /*2900*/  ULEA UR34, UR32, UR13, 0x3 ;  /* 0x0000000d20227291 */ /* 0x000fe2000f8e18ff */
[----:B0-----:R-:W-:Y:S02]  /*2910*/  UMOV UR26, UR8 ;  /* 0x00000008001a7c82 */ /* 0x001fe40008000000 */
[----:B------:R-:W-:Y:S01]  /*2920*/  FMUL R25, R25, 1.4426950216293334961 ;  /* 0x3fb8aa3b19197820 */ /* 0x000fe20000400000 */
[----:B------:R-:W-:Y:S01]  /*2930*/  UIADD3 UR34, UPT, UPT, UR34, 0x2800, URZ ;  /* 0x0000280022227890 */ /* 0x000fe2000fffe0ff */
[----:B-1----:R-:W-:Y:S02]  /*2940*/  F2FP.BF16.F32.PACK_AB R6, R41, R42 ;  /* 0x0000002a2906723e */ /* 0x002fe400000010ff */
[----:B------:R-:W-:-:S02]  /*2950*/  F2FP.BF16.F32.PACK_AB R7, R9, R8 ;  /* 0x000000080907723e */ /* 0x000fc400000010ff */
[----:B------:R-:W0:Y:S02]  /*2960*/  MUFU.EX2 R25, R25 ;  /* 0x0000001900197308 */ /* 0x000e240000000800 */
[----:B------:R-:W-:Y:S01]  /*2970*/  STTM.16dp32bit_t0_t15.x4 tmem[UR20], R4 ;  /* 0x00000004000079ed */ /* 0x000fe20008900014 */
[----:B------:R-:W-:Y:S01]  /*2980*/  STTM.16dp32bit_t16_t31.x4 tmem[UR20+0x4], R4 ;  /* 0x00000404000079ed */ /* 0x000fe20008920014 */
[----:B--2---:R-:W-:Y:S04]  /*2990*/  STS.U16 [R3+UR13+0x2000], R10 ;  /* 0x0020000a03007988 */ /* 0x004fe8000800040d */
[----:B---3--:R1:W-:Y:S04]  /*29a0*/  STS.U16 [R3+UR13+0x2200], R11 ;  /* 0x0022000b03007988 */ /* 0x0083e8000800040d */
[----:B----4-:R2:W-:Y:S04]  /*29b0*/  STS.U16 [R3+UR13+0x2400], R40 ;  /* 0x0024002803007988 */ /* 0x0105e8000800040d */
[----:B-----5:R2:W-:Y:S01]  /*29c0*/  STS.U16 [R3+UR13+0x2600], R44 ;  /* 0x0026002c03007988 */ /* 0x0205e2000800040d */
[----:B------:R-:W3:Y:S02]  /*29d0*/  FENCE.VIEW.ASYNC.T ;  /* 0x00000000000073c6 */ /* 0x000ee40000000200 */
[----:B---3--:R-:W-:Y:S06]  /*29e0*/  BAR.SYNC.DEFER_BLOCKING 0x0 ;  /* 0x0000000000007b1d */ /* 0x008fec0000010000 */
[----:B-1----:R-:W-:Y:S01]  /*29f0*/  LDTM.16dp32bit_t0_t15.x8 R4, tmem[UR17] ;  /* 0x00000011000479ee */ /* 0x002fe20008980000 */
[----:B------:R-:W0:Y:S01]  /*2a00*/  LDTM.16dp32bit_t16_t31.x8 R4, tmem[UR17+0x8] ;  /* 0x00000811000479ee */ /* 0x000e2200089a0000 */
[----:B------:R-:W-:Y:S01]  /*2a10*/  NOP ;  /* 0x0000000000007918 */ /* 0x000fe20000000000 */
[C---:B0-----:R-:W-:Y:S01]  /*2a20*/  FMUL R4, R25.reuse, R4 ;  /* 0x0000000419047220 */ /* 0x041fe20000400000 */
        /* <DEDUP_REMOVED lines=8> */
[----:B------:R2:W-:Y:S01]  /*2ab0*/  STTM.16dp32bit_t16_t31.x8 tmem[UR17+0x8], R4 ;  /* 0x00000804000079ed */ /* 0x0005e200089a0011 */
[----:B------:R-:W0:Y:S02]  /*2ac0*/  FENCE.VIEW.ASYNC.T ;  /* 0x00000000000073c6 */ /* 0x000e240000000200 */
[----:B0-----:R-:W-:Y:S06]  /*2ad0*/  BAR.SYNC.DEFER_BLOCKING 0x0 ;  /* 0x0000000000007b1d */ /* 0x001fec0000010000 */
[----:B------:R0:W-:Y:S06]  /*2ae0*/  MEMBAR.ALL.CTA ;  /* 0x0000000000007992 */ /* 0x0001ec0000008000 */
[----:B0-----:R-:W0:Y:S02]  /*2af0*/  FENCE.VIEW.ASYNC.S ;  /* 0x00000000000073c6 */ /* 0x001e240000000000 */
[----:B0-----:R-:W-:Y:S06]  /*2b00*/  BAR.SYNC.DEFER_BLOCKING 0x0 ;  /* 0x0000000000007b1d */ /* 0x001fec0000010000 */
[----:B------:R-:W-:Y:S05]  /*2b10*/  BRA.U UP3, `(.L_x_19) ;  /* 0x0000000103387547 */ /* 0x000fea000b800000 */
[----:B------:R-:W-:Y:S01]  /*2b20*/  UIADD3 UR27, UPT, UPT, UR15, 0x28, URZ ;  /* 0x000000280f1b7890 */ /* 0x000fe2000fffe0ff */
[----:B------:R-:W-:Y:S01]  /*2b30*/  UMOV UR22, UR6 ;  /* 0x0000000600167c82 */ /* 0x000fe20008000000 */
[----:B------:R-:W-:Y:S01]  /*2b40*/  UMOV UR23, 0x80004020 ;  /* 0x8000402000177882 */ /* 0x000fe20000000000 */
[----:B------:R-:W-:Y:S01]  /*2b50*/  UMOV UR24, 0x0 ;  /* 0x0000000000187882 */ /* 0x000fe20000000000 */
[----:B------:R-:W-:Y:S01]  /*2b60*/  UMOV UR25, 0x4080490 ;  /* 0x0408049000197882 */ /* 0x000fe20000000000 */
[----:B------:R-:W-:Y:S01]  /*2b70*/  UMOV UR10, UR34 ;  /* 0x00000022000a7c82 */ /* 0x000fe20008000000 */
[----:B------:R-:W-:Y:S01]  /*2b80*/  UMOV UR11, URZ ;  /* 0x000000ff000b7c82 */ /* 0x000fe20008000000 */
[----:B------:R-:W-:Y:S01]  /*2b90*/  UMOV UR42, 0x0 ;  /* 0x00000000002a7882 */ /* 0x000fe20000000000 */
[----:B------:R-:W-:Y:S01]  /*2ba0*/  UMOV UR43, 0x4080490 ;  /* 0x04080490002b7882 */ /* 0x000fe20000000000 */
[----:B------:R0:W-:Y:S01]  /*2bb0*/  UTCHMMA tmem[UR9], gdesc[UR22], tmem[UR15], tmem[UR24], idesc[UR25], UPT ;  /* 0x00ff1816090079ea */ /* 0x0001e2000b80000f */
[----:B------:R-:W-:Y:S01]  /*2bc0*/  UMOV UR10, UR10 ;  /* 0x0000000a000a7c82 */ /* 0x000fe20008000000 */
[----:B------:R0:W-:Y:S01]  /*2bd0*/  UTCHMMA tmem[UR27], gdesc[UR18], tmem[UR15], tmem[UR42], idesc[UR43], UPT ;  /* 0x00ff2a121b0079ea */ /* 0x0001e2000b80000f */
[----:B------:R0:W-:Y:S01]  /*2be0*/  UTCBAR [UR10], URZ ;  /* 0x000000ff0a0073e9 */ /* 0x0001e200080000ff */
[----:B------:R-:W-:-:S02]  /*2bf0*/  NOP ;  /* 0x0000000000007918 */ /* 0x000fc40000000000 */
.L_x_19:
[----:B------:R-:W-:Y:S01]  /*2c00*/  UIADD3 UR40, UP0, UPT, UR40, 0x20, URZ ;  /* 0x0000002028287890 */ /* 0x000fe2000ff1e0ff */
[----:B------:R-:W-:Y:S01]  /*2c10*/  FFMA R17, R25, R17, R33 ;  /* 0x0000001119117223 */ /* 0x000fe20000000021 */
[----:B------:R-:W-:Y:S01]  /*2c20*/  UIADD3 UR32, UPT, UPT, UR32, 0x1, URZ ;  /* 0x0000000120207890 */ /* 0x000fe2000fffe0ff */
[----:B------:R-:W-:Y:S01]  /*2c30*/  VIADD R22, R22, UR21 ;  /* 0x0000001516167c36 */ /* 0x000fe20008000000 */
[----:B------:R-:W-:Y:S01]  /*2c40*/  UIADD3.X UR41, UPT, UPT, URZ, UR41, URZ, UP0, !UPT ;  /* 0x00000029ff297290 */ /* 0x000fe200087fe4ff */
[----:B------:R-:W-:Y:S01]  /*2c50*/  IMAD.U32 R33, RZ, RZ, UR26 ;  /* 0x0000001aff217e24 */ /* 0x000fe2000f8e00ff */
[----:B------:R-:W-:Y:S01]  /*2c60*/  UISETP.GE.U32.AND UP0, UPT, UR40, UR14, UPT ;  /* 0x0000000e2800728c */ /* 0x000fe2000bf06070 */
[----:B------:R-:W-:Y:S01]  /*2c70*/  IMAD.MOV.U32 R25, RZ, RZ, R32 ;  /* 0x000000ffff197224 */ /* 0x000fe200078e0020 */
[----:B------:R-:W-:Y:S02]  /*2c80*/  UISETP.GT.AND UP4, UPT, UR32, 0x1, UPT ;  /* 0x000000012000788c */ /* 0x000fe4000bf84270 */
[----:B------:R-:W-:-:S02]  /*2c90*/  UISETP.GE.U32.AND.EX UP0, UPT, UR41, URZ, UPT, UP0 ;  /* 0x000000ff2900728c */ /* 0x000fc4000bf06100 */
[----:B0-----:R-:W-:Y:S02]  /*2ca0*/  USEL UR10, URZ, 0x1, !UP4 ;  /* 0x00000001ff0a7887 */ /* 0x001fe4000e000000 */
[----:B------:R-:W-:Y:S02]  /*2cb0*/  UIADD3 UR33, UPT, UPT, UR31, UR33, URZ ;  /* 0x000000211f217290 */ /* 0x000fe4000fffe0ff */
[----:B------:R-:W-:Y:S02]  /*2cc0*/  USEL UR32, UR32, URZ, !UP4 ;  /* 0x000000ff20207287 */ /* 0x000fe4000e000000 */
[----:B------:R-:W-:Y:S01]  /*2cd0*/  ULOP3.LUT UR8, UR8, UR10, URZ, 0x3c, !UPT ;  /* 0x0000000a08087292 */ /* 0x000fe2000f8e3cff */
[----:B------:R-:W-:Y:S11]  /*2ce0*/  BRA.U !UP0, `(.L_x_20) ;  /* 0xfffffff108447547 */ /* 0x000ff6000b83ffff */
[----:B------:R-:W-:Y:S01]  /*2cf0*/  UISETP.GE.AND UP0, UPT, UR30, 0x1, UPT ;  /* 0x000000011e00788c */ /* 0x000fe2000bf06270 */
[----:B------:R-:W-:-:S08]  /*2d00*/  IMAD.MOV.U32 R25, RZ, RZ, R32 ;  /* 0x000000ffff197224 */ /* 0x000fd000078e0020 */
[----:B------:R-:W-:Y:S05]  /*2d10*/  BRA.U !UP0, `(.L_x_15) ;  /* 0x0000000108147547 */ /* 0x000fea000b800000 */
[----:B------:R-:W-:-:S06]  /*2d20*/  USHF.L.U32 UR4, UR26, 0x1f, URZ ;  /* 0x0000001f1a047899 */ /* 0x000fcc00080006ff */
[----:B--2---:R-:W-:-:S04]  /*2d30*/  IMAD.U32 R3, RZ, RZ, UR4 ;  /* 0x00000004ff037e24 */ /* 0x004fc8000f8e00ff */
[----:B------:R-:W0:Y:S02]  /*2d40*/  SYNCS.PHASECHK.TRANS64.TRYWAIT P0, [UR34], R3 ;  /* 0x00000003ff0075a7 */ /* 0x000e240008001122 */
[----:B0-----:R-:W-:Y:S05]  /*2d50*/  @!P0 BRA `(.L_x_21) ;  /* 0x0000000c00888947 */ /* 0x001fea0003800000 */
.L_x_27:
[----:B------:R-:W-:-:S07]  /*2d60*/  IMAD.MOV.U32 R25, RZ, RZ, R32 ;  /* 0x000000ffff197224 */ /* 0x000fce00078e0020 */
.L_x_15:
[C---:B--2---:R-:W-:Y:S01]  /*2d70*/  IMAD.SHL.U32 R3, R0.reuse, 0x20, RZ ;  /* 0x0000002000037824 */ /* 0x044fe200078e00ff */
[----:B------:R-:W-:Y:S01]  /*2d80*/  BAR.SYNC.DEFER_BLOCKING 0x0 ;  /* 0x0000000000007b1d */ /* 0x000fe20000010000 */
[C---:B------:R-:W-:Y:S01]  /*2d90*/  IMAD.SHL.U32 R12, R0.reuse, 0x10, RZ ;  /* 0x00000010000c7824 */ /* 0x040fe200078e00ff */
[C---:B------:R-:W-:Y:S01]  /*2da0*/  LOP3.LUT P3, RZ, R0.reuse, 0xff, RZ, 0xc0, !PT ;  /* 0x000000ff00ff7812 */ /* 0x040fe2000786c0ff */
[C---:B0--3--:R-:W-:Y:S01]  /*2db0*/  IMAD.SHL.U32 R6, R0.reuse, 0x2, RZ ;  /* 0x0000000200067824 */ /* 0x049fe200078e00ff */
[----:B------:R-:W-:Y:S02]  /*2dc0*/  LOP3.LUT R3, R3, 0x300, RZ, 0xc0, !PT ;  /* 0x0000030003037812 */ /* 0x000fe400078ec0ff */
[----:B------:R-:W-:Y:S01]  /*2dd0*/  LOP3.LUT R14, R0, 0x80, RZ, 0xc0, !PT ;  /* 0x00000080000e7812 */ /* 0x000fe200078ec0ff */
[----:B------:R-:W0:Y:S01]  /*2de0*/  LDCU.64 UR4, c[0x0][0x3e0] ;  /* 0x00007c00ff0477ac */ /* 0x000e220008000a00 */
[----:B------:R-:W-:Y:S02]  /*2df0*/  LOP3.LUT R5, R3, 0x70, R12, 0xf8, !PT ;  /* 0x0000007003057812 */ /* 0x000fe400078ef80c */
[----:B------:R-:W-:-:S02]  /*2e00*/  LOP3.LUT R3, R6, 0x80, RZ, 0xc0, !PT ;  /* 0x0000008006037812 */ /* 0x000fc400078ec0ff */
[--C-:B------:R-:W-:Y:S02]  /*2e10*/  SHF.R.S32.HI R4, RZ, 0x5, R0.reuse ;  /* 0x00000005ff047819 */ /* 0x100fe40000011400 */
[----:B------:R-:W-:Y:S01]  /*2e20*/  FSETP.GT.AND P0, PT, |R17|, 8.50705917302346158658e+37, PT ;  /* 0x7e8000001100780b */ /* 0x000fe20003f04200 */
[----:B------:R-:W-:Y:S01]  /*2e30*/  VIADD R3, R3, UR13 ;  /* 0x0000000d03037c36 */ /* 0x000fe20008000000 */
[----:B------:R-:W-:Y:S02]  /*2e40*/  SGXT R4, R4, 0x1 ;  /* 0x000000010404781a */ /* 0x000fe40000000200 */
[----:B------:R-:W-:Y:S01]  /*2e50*/  SHF.R.S32.HI R13, RZ, 0x2, R0 ;  /* 0x00000002ff0d7819 */ /* 0x000fe20000011400 */
[----:B------:R-:W-:Y:S01]  /*2e60*/  IMAD R15, R14, 0x8, R3 ;  /* 0x000000080e0f7824 */ /* 0x000fe200078e0203 */
[----:B------:R-:W-:Y:S01]  /*2e70*/  LOP3.LUT R3, R12, 0x30, RZ, 0xc0, !PT ;  /* 0x000000300c037812 */ /* 0x000fe200078ec0ff */
[C---:B------:R-:W-:Y:S01]  /*2e80*/  FMUL R12, R17.reuse, 8388608 ;  /* 0x4b000000110c7820 */ /* 0x040fe20000400000 */
[----:B------:R-:W-:Y:S01]  /*2e90*/  FSETP.GEU.AND P1, PT, R17, 1.175494350822287508e-38, PT ;  /* 0x008000001100780b */ /* 0x000fe20003f2e000 */
[----:B------:R-:W-:Y:S01]  /*2ea0*/  IMAD.SHL.U32 R14, R0, 0x8, RZ ;  /* 0x00000008000e7824 */ /* 0x000fe200078e00ff */
[----:B------:R-:W-:Y:S01]  /*2eb0*/  LOP3.LUT R16, R5, 0x840, R4, 0x78, !PT ;  /* 0x0000084005107812 */ /* 0x000fe200078e7804 */
[----:B------:R-:W1:Y:S02]  /*2ec0*/  @!P3 SYNCS.CCTL.IV [UR13+0x2800] ;  /* 0x00280000ff00b9b1 */ /* 0x000e64000800000d */
[----:B-1----:R-:W-:Y:S01]  /*2ed0*/  BAR.SYNC.DEFER_BLOCKING 0x0 ;  /* 0x0000000000007b1d */ /* 0x002fe20000010000 */
[----:B------:R-:W-:Y:S01]  /*2ee0*/  FSETP.GEU.AND P2, PT, |R17|, 1.175494350822287508e-38, PT ;  /* 0x008000001100780b */ /* 0x000fe20003f4e200 */
[----:B------:R-:W-:Y:S01]  /*2ef0*/  VIADD R3, R3, UR13 ;  /* 0x0000000d03037c36 */ /* 0x000fe20008000000 */
[----:B------:R-:W-:Y:S01]  /*2f00*/  SGXT R13, R13, 0x1 ;  /* 0x000000010d0d781a */ /* 0x000fe20000000200 */
[----:B------:R-:W-:Y:S01]  /*2f10*/  IMAD.IADD R16, R16, 0x1, R15 ;  /* 0x0000000110107824 */ /* 0x000fe200078e020f */
[----:B------:R-:W-:Y:S01]  /*2f20*/  FSEL R12, R12, R17, !P1 ;  /* 0x000000110c0c7208 */ /* 0x000fe20004800000 */
[----:B------:R-:W-:Y:S01]  /*2f30*/  @P0 FMUL R17, R17, 0.25 ;  /* 0x3e80000011110820 */ /* 0x000fe20000400000 */
[----:B------:R-:W-:Y:S01]  /*2f40*/  LOP3.LUT R13, R13, 0x840, RZ, 0xc0, !PT ;  /* 0x000008400d0d7812 */ /* 0x000fe200078ec0ff */
[----:B------:R-:W-:Y:S01]  /*2f50*/  LDTM.16dp32bit_t0_t15.x8 R4, tmem[UR17] ;  /* 0x00000011000479ee */ /* 0x000fe20008980000 */
[----:B------:R-:W1:Y:S01]  /*2f60*/  LDTM.16dp32bit_t16_t31.x8 R4, tmem[UR17+0x8] ;  /* 0x00000811000479ee */ /* 0x000e6200089a0000 */
[----:B------:R-:W-:Y:S01]  /*2f70*/  LOP3.LUT R18, R0, 0x10, RZ, 0xc0, !PT ;  /* 0x0000001000127812 */ /* 0x000fe200078ec0ff */
[----:B------:R-:W-:Y:S01]  /*2f80*/  VIADD R15, R12, 0xc0cafb0d ;  /* 0xc0cafb0d0c0f7836 */ /* 0x000fe20000000000 */
[----:B------:R-:W-:Y:S01]  /*2f90*/  LOP3.LUT R14, R13, 0x40, R14, 0x78, !PT ;  /* 0x000000400d0e7812 */ /* 0x000fe200078e780e */
[----:B0-----:R-:W-:Y:S01]  /*2fa0*/  UIMAD UR4, UR12, UR4, URZ ;  /* 0x000000040c0472a4 */ /* 0x001fe2000f8e02ff */
[----:B------:R-:W-:Y:S01]  /*2fb0*/  LOP3.LUT R13, R0, 0xe0, RZ, 0xc0, !PT ;  /* 0x000000e0000d7812 */ /* 0x000fe200078ec0ff */
[----:B------:R-:W-:Y:S01]  /*2fc0*/  IMAD R18, R18, 0x40, R3 ;  /* 0x0000004012127824 */ /* 0x000fe200078e0203 */
[----:B------:R-:W-:Y:S01]  /*2fd0*/  LOP3.LUT R15, R15, 0xff800000, RZ, 0xc0, !PT ;  /* 0xff8000000f0f7812 */ /* 0x000fe200078ec0ff */
[----:B------:R-:W-:Y:S01]  /*2fe0*/  @!P2 FMUL R17, R17, 16777216 ;  /* 0x4b8000001111a820 */ /* 0x000fe20000400000 */
[----:B------:R-:W-:Y:S01]  /*2ff0*/  USHF.L.U32 UR6, UR4, 0x1, URZ ;  /* 0x0000000104067899 */ /* 0x000fe200080006ff */
[----:B------:R-:W-:-:S02]  /*3000*/  IMAD R21, R13, 0x4, R18 ;  /* 0x000000040d157824 */ /* 0x000fc400078e0212 */
[----:B------:R-:W-:Y:S02]  /*3010*/  IMAD.IADD R13, R12, 0x1, -R15 ;  /* 0x000000010c0d7824 */ /* 0x000fe400078e0a0f */
[----:B------:R-:W0:Y:S01]  /*3020*/  MUFU.RCP R17, R17 ;  /* 0x0000001100117308 */ /* 0x000e220000001000 */
[----:B------:R-:W-:Y:S02]  /*3030*/  IMAD.MOV.U32 R18, RZ, RZ, 0x3dc6b27f ;  /* 0x3dc6b27fff127424 */ /* 0x000fe400078e00ff */
[----:B------:R-:W-:Y:S01]  /*3040*/  FADD R13, R13, -1 ;  /* 0xbf8000000d0d7421 */ /* 0x000fe20000000000 */
[----:B------:R-:W2:Y:S01]  /*3050*/  @!P3 SYNCS.CCTL.IV [UR13+0x2808] ;  /* 0x00280800ff00b9b1 */ /* 0x000ea2000800000d */
[----:B------:R-:W-:Y:S01]  /*3060*/  NOP ;  /* 0x0000000000007918 */ /* 0x000fe20000000000 */
[----:B------:R-:W-:Y:S02]  /*3070*/  IMAD.IADD R21, R14, 0x1, R21 ;  /* 0x000000010e157824 */ /* 0x000fe400078e0215 */
[----:B------:R-:W-:Y:S01]  /*3080*/  FFMA.FTZ R18, R13, R18, -0.16845393180847167969 ;  /* 0xbe2c7f300d127423 */ /* 0x000fe20000010012 */
[----:B------:R-:W-:-:S02]  /*3090*/  I2FP.F32.S32 R14, R15 ;  /* 0x0000000f000e7245 */ /* 0x000fc40000201400 */
[----:B------:R-:W-:Y:S01]  /*30a0*/  SHF.R.U32.HI R15, RZ, 0x6, R0 ;  /* 0x00000006ff0f7819 */ /* 0x000fe20000011600 */
[----:B-1----:R-:W-:Y:S01]  /*30b0*/  @P0 FMUL R8, R8, 0.25 ;  /* 0x3e80000008080820 */ /* 0x002fe20000400000 */
[----:B------:R-:W-:Y:S01]  /*30c0*/  FFMA.FTZ R18, R13, R18, 0.1716887056827545166 ;  /* 0x3e2fcf2a0d127423 */ /* 0x000fe20000010012 */
[----:B------:R-:W-:Y:S01]  /*30d0*/  @P0 FMUL R9, R9, 0.25 ;  /* 0x3e80000009090820 */ /* 0x000fe20000400000 */
[----:B------:R-:W-:Y:S01]  /*30e0*/  @P0 FMUL R10, R10, 0.25 ;  /* 0x3e8000000a0a0820 */ /* 0x000fe20000400000 */
[----:B------:R-:W-:Y:S01]  /*30f0*/  @P0 FMUL R4, R4, 0.25 ;  /* 0x3e80000004040820 */ /* 0x000fe20000400000 */
[----:B------:R-:W-:Y:S01]  /*3100*/  @P0 FMUL R5, R5, 0.25 ;  /* 0x3e80000005050820 */ /* 0x000fe20000400000 */
[----:B------:R-:W-:Y:S01]  /*3110*/  @P0 FMUL R6, R6, 0.25 ;  /* 0x3e80000006060820 */ /* 0x000fe20000400000 */
[----:B------:R-:W-:Y:S01]  /*3120*/  @P0 FMUL R7, R7, 0.25 ;  /* 0x3e80000007070820 */ /* 0x000fe20000400000 */
[----:B------:R-:W-:Y:S01]  /*3130*/  @P0 FMUL R11, R11, 0.25 ;  /* 0x3e8000000b0b0820 */ /* 0x000fe20000400000 */
[----:B------:R-:W-:Y:S01]  /*3140*/  @!P2 FMUL R8, R8, 16777216 ;  /* 0x4b8000000808a820 */ /* 0x000fe20000400000 */
[----:B------:R-:W-:Y:S01]  /*3150*/  FFMA.FTZ R18, R13, R18, -0.17900948226451873779 ;  /* 0xbe374e430d127423 */ /* 0x000fe20000010012 */
[----:B------:R-:W-:Y:S01]  /*3160*/  @!P2 FMUL R9, R9, 16777216 ;  /* 0x4b8000000909a820 */ /* 0x000fe20000400000 */
[----:B------:R-:W-:Y:S01]  /*3170*/  @!P2 FMUL R10, R10, 16777216 ;  /* 0x4b8000000a0aa820 */ /* 0x000fe20000400000 */
[----:B------:R-:W-:Y:S01]  /*3180*/  @!P2 FMUL R4, R4, 16777216 ;  /* 0x4b8000000404a820 */ /* 0x000fe20000400000 */
[----:B------:R-:W-:Y:S01]  /*3190*/  @!P2 FMUL R5, R5, 16777216 ;  /* 0x4b8000000505a820 */ /* 0x000fe20000400000 */
[----:B------:R-:W-:Y:S01]  /*31a0*/  @!P2 FMUL R6, R6, 16777216 ;  /* 0x4b8000000606a820 */ /* 0x000fe20000400000 */
[----:B------:R-:W-:Y:S01]  /*31b0*/  @!P2 FMUL R7, R7, 16777216 ;  /* 0x4b8000000707a820 */ /* 0x000fe20000400000 */
[----:B------:R-:W-:Y:S01]  /*31c0*/  @!P2 FMUL R11, R11, 16777216 ;  /* 0x4b8000000b0ba820 */ /* 0x000fe20000400000 */
[----:B------:R-:W-:Y:S01]  /*31d0*/  FFMA.FTZ R18, R13, R18, 0.20512372255325317383 ;  /* 0x3e520bf40d127423 */ /* 0x000fe20000010012 */
[C---:B0-----:R-:W-:Y:S01]  /*31e0*/  FMUL R19, R17.reuse, R8 ;  /* 0x0000000811137220 */ /* 0x041fe20000400000 */
[C---:B------:R-:W-:Y:S01]  /*31f0*/  FMUL R8, R17.reuse, R9 ;  /* 0x0000000911087220 */ /* 0x040fe20000400000 */
[C---:B------:R-:W-:Y:S01]  /*3200*/  FMUL R9, R17.reuse, R10 ;  /* 0x0000000a11097220 */ /* 0x040fe20000400000 */
[C---:B------:R-:W-:Y:S01]  /*3210*/  FMUL R4, R17.reuse, R4 ;  /* 0x0000000411047220 */ /* 0x040fe20000400000 */
[C---:B------:R-:W-:Y:S01]  /*3220*/  FMUL R5, R17.reuse, R5 ;  /* 0x0000000511057220 */ /* 0x040fe20000400000 */
[C---:B------:R-:W-:Y:S01]  /*3230*/  FMUL R6, R17.reuse, R6 ;  /* 0x0000000611067220 */ /* 0x040fe20000400000 */
[C---:B------:R-:W-:Y:S01]  /*3240*/  FMUL R7, R17.reuse, R7 ;  /* 0x0000000711077220 */ /* 0x040fe20000400000 */
[----:B------:R-:W-:Y:S01]  /*3250*/  FMUL R10, R17, R11 ;  /* 0x0000000b110a7220 */ /* 0x000fe20000400000 */
[----:B------:R-:W-:Y:S01]  /*3260*/  FFMA.FTZ R18, R13, R18, -0.24046532809734344482 ;  /* 0xbe763c8b0d127423 */ /* 0x000fe20000010012 */
[----:B------:R-:W-:-:S02]  /*3270*/  F2FP.BF16.F32.PACK_AB R4, R19, R4 ;  /* 0x000000041304723e */ /* 0x000fc400000010ff */
[----:B------:R-:W-:Y:S01]  /*3280*/  F2FP.BF16.F32.PACK_AB R5, R8, R5 ;  /* 0x000000050805723e */ /* 0x000fe200000010ff */
[----:B------:R-:W-:Y:S01]  /*3290*/  FFMA.FTZ R18, R13, R18, 0.28857114911079406738 ;  /* 0x3e93bf990d127423 */ /* 0x000fe20000010012 */
[----:B------:R-:W-:Y:S02]  /*32a0*/  F2FP.BF16.F32.PACK_AB R6, R9, R6 ;  /* 0x000000060906723e */ /* 0x000fe400000010ff */
[----:B------:R-:W-:Y:S01]  /*32b0*/  F2FP.BF16.F32.PACK_AB R7, R10, R7 ;  /* 0x000000070a07723e */ /* 0x000fe200000010ff */
[C---:B------:R-:W-:Y:S01]  /*32c0*/  FFMA.FTZ R18, R13.reuse, R18, -0.36067417263984680176 ;  /* 0xbeb8aa490d127423 */ /* 0x040fe20000010012 */
[----:B------:R-:W-:Y:S01]  /*32d0*/  ISETP.GE.U32.AND P0, PT, R12, 0x7f800000, PT ;  /* 0x7f8000000c00780c */ /* 0x000fe20003f06070 */
[----:B------:R-:W0:Y:S01]  /*32e0*/  LDC R10, c[0x0][0x3e8] ;  /* 0x0000fa00ff0a7b82 */ /* 0x000e220000000800 */
[----:B------:R-:W-:Y:S01]  /*32f0*/  FSEL R11, RZ, -23, P1 ;  /* 0xc1b80000ff0b7808 */ /* 0x000fe20000800000 */
[----:B--2---:R1:W-:Y:S01]  /*3300*/  STSM.16.M88.4 [R16], R4 ;  /* 0x0000000410007844 */ /* 0x0043e20000000200 */
[----:B------:R-:W-:-:S05]  /*3310*/  FFMA.FTZ R18, R13, R18, 0.48089820146560668945 ;  /* 0x3ef6384a0d127423 */ /* 0x000fca0000010012 */
[----:B------:R-:W-:Y:S01]  /*3320*/  BAR.SYNC.DEFER_BLOCKING 0x0 ;  /* 0x0000000000007b1d */ /* 0x000fe20000010000 */
[C---:B------:R-:W-:Y:S01]  /*3330*/  FFMA.FTZ R18, R13.reuse, R18, -0.72134751081466674805 ;  /* 0xbf38aa3b0d127423 */ /* 0x040fe20000010012 */
[----:B------:R-:W-:Y:S01]  /*3340*/  FFMA.FTZ R11, R14, 1.1920928955078125e-07, R11 ;  /* 0x340000000e0b7823 */ /* 0x000fe2000001000b */
[----:B------:R-:W-:Y:S02]  /*3350*/  FSETP.NEU.AND P1, PT, R12, RZ, PT ;  /* 0x000000ff0c00720b */ /* 0x000fe40003f2d000 */
[----:B------:R-:W-:-:S03]  /*3360*/  FMUL R18, R13, R18 ;  /* 0x000000120d127220 */ /* 0x000fc60000400000 */
[----:B------:R-:W2:Y:S01]  /*3370*/  LDC.64 R8, c[0x0][0x398] ;  /* 0x0000e600ff087b82 */ /* 0x000ea20000000a00 */
[----:B------:R-:W-:Y:S01]  /*3380*/  SGXT.U32 R15, R15, 0x2 ;  /* 0x000000020f0f781a */ /* 0x000fe20000000000 */
[----:B------:R-:W-:-:S04]  /*3390*/  FMUL R18, R13, R18 ;  /* 0x000000120d127220 */ /* 0x000fc80000400000 */
[----:B------:R-:W-:Y:S01]  /*33a0*/  FFMA.FTZ R18, R13, 1.4426950216293334961, R18 ;  /* 0x3fb8aa3b0d127823 */ /* 0x000fe20000010012 */
[----:B------:R-:W-:-:S03]  /*33b0*/  @P0 IMAD.MOV.U32 R13, RZ, RZ, 0x7f800000 ;  /* 0x7f800000ff0d0424 */ /* 0x000fc600078e00ff */
[----:B------:R-:W-:Y:S01]  /*33c0*/  FADD R18, R11, R18 ;  /* 0x000000120b127221 */ /* 0x000fe20000000000 */
[----:B------:R-:W-:Y:S01]  /*33d0*/  @P0 FFMA.FTZ R18, R12, R13, +INF ;  /* 0x7f8000000c120423 */ /* 0x000fe2000001000d */
[--C-:B------:R-:W-:Y:S01]  /*33e0*/  SHF.R.U32.HI R12, RZ, 0x2, R0.reuse ;  /* 0x00000002ff0c7819 */ /* 0x100fe20000011600 */
[----:B------:R-:W-:Y:S01]  /*33f0*/  IMAD R11, R2, UR5, RZ ;  /* 0x00000005020b7c24 */ /* 0x000fe2000f8e02ff */
[----:B------:R-:W-:Y:S01]  /*3400*/  UIMAD.WIDE UR4, UR4, 0x2, URZ ;  /* 0x00000002040478a5 */ /* 0x000fe2000f8e02ff */
[----:B0-----:R-:W-:Y:S01]  /*3410*/  IMAD R15, R15, R10, RZ ;  /* 0x0000000a0f0f7224 */ /* 0x001fe200078e02ff */
[----:B------:R-:W-:Y:S01]  /*3420*/  LOP3.LUT R17, R12, 0x38, RZ, 0xc0, !PT ;  /* 0x000000380c117812 */ /* 0x000fe200078ec0ff */
[----:B------:R0:W3:Y:S01]  /*3430*/  LDSM.16.M88.4 R4, [R21] ;  /* 0x000000001504783b */ /* 0x0000e20000000200 */
[C---:B------:R-:W-:Y:S01]  /*3440*/  IMAD.SHL.U32 R13, R11.reuse, 0x2, RZ ;  /* 0x000000020b0d7824 */ /* 0x040fe200078e00ff */
[----:B------:R-:W-:Y:S01]  /*3450*/  FSEL R18, R18, -INF , P1 ;  /* 0xff80000012127808 */ /* 0x000fe20000800000 */
[----:B------:R-:W-:Y:S01]  /*3460*/  IMAD.HI R12, R11, 0x2, RZ ;  /* 0x000000020b0c7827 */ /* 0x000fe200078e02ff */
[----:B------:R-:W-:-:S02]  /*3470*/  LOP3.LUT R11, R17, 0x1f, R0, 0xf8, !PT ;  /* 0x0000001f110b7812 */ /* 0x000fc400078ef800 */
[----:B--2---:R-:W-:Y:S01]  /*3480*/  IADD3 R26, P0, P2, R13, UR6, R8 ;  /* 0x000000060d1a7c10 */ /* 0x004fe2000fa1e008 */
[----:B------:R-:W-:Y:S02]  /*3490*/  IMAD R13, R10, 0x4, R15 ;  /* 0x000000040a0d7824 */ /* 0x000fe400078e020f */
[----:B------:R-:W-:Y:S01]  /*34a0*/  FFMA R25, R18, 0.69314718246459960938, R25 ;  /* 0x3f31721812197823 */ /* 0x000fe20000000019 */
[----:B------:R-:W-:Y:S01]  /*34b0*/  IMAD.SHL.U32 R8, R11, 0x8, RZ ;  /* 0x000000080b087824 */ /* 0x000fe200078e00ff */
[----:B------:R-:W-:Y:S01]  /*34c0*/  IADD3.X R28, PT, PT, R12, UR5, R9, P0, P2 ;  /* 0x000000050c1c7c10 */ /* 0x000fe200087e4409 */
[----:B------:R-:W-:Y:S01]  /*34d0*/  IMAD R19, R10, 0x4, R13 ;  /* 0x000000040a137824 */ /* 0x000fe200078e020d */
[----:B-1----:R-:W-:Y:S01]  /*34e0*/  LEA R16, P0, R15, R26, 0x1 ;  /* 0x0000001a0f107211 */ /* 0x002fe200078008ff */
[----:B------:R-:W-:Y:S01]  /*34f0*/  IMAD.SHL.U32 R11, R11, 0x10, RZ ;  /* 0x000000100b0b7824 */ /* 0x000fe200078e00ff */
[----:B------:R-:W-:Y:S01]  /*3500*/  LOP3.LUT R8, R8, 0xc0, RZ, 0xc0, !PT ;  /* 0x000000c008087812 */ /* 0x000fe200078ec0ff */
[----:B------:R-:W1:Y:S01]  /*3510*/  LDCU UR4, c[0x0][0x3ec] ;  /* 0x00007d80ff0477ac */ /* 0x000e620008000800 */
[----:B------:R-:W-:Y:S01]  /*3520*/  LEA.HI.X.SX32 R17, R15, R28, 0x1, P0 ;  /* 0x0000001c0f117211 */ /* 0x000fe200000f0eff */
[C---:B------:R-:W-:Y:S01]  /*3530*/  IMAD R15, R10.reuse, 0x4, R19 ;  /* 0x000000040a0f7824 */ /* 0x040fe200078e0213 */
[-C--:B------:R-:W-:Y:S01]  /*3540*/  LEA R12, P1, R19, R26.reuse, 0x1 ;  /* 0x0000001a130c7211 */ /* 0x080fe200078208ff */
[----:B------:R-:W-:Y:S01]  /*3550*/  IMAD.IADD R24, R3, 0x1, R8 ;  /* 0x0000000103187824 */ /* 0x000fe200078e0208 */
[-C--:B------:R-:W-:Y:S01]  /*3560*/  LEA R8, P0, R13, R26.reuse, 0x1 ;  /* 0x0000001a0d087211 */ /* 0x080fe200078008ff */
[----:B------:R-:W-:Y:S01]  /*3570*/  IMAD R3, R10, 0x4, R15 ;  /* 0x000000040a037824 */ /* 0x000fe200078e020f */
[----:B------:R-:W-:-:S02]  /*3580*/  LEA R14, P2, R15, R26, 0x1 ;  /* 0x0000001a0f0e7211 */ /* 0x000fc400078408ff */
[----:B------:R-:W-:Y:S01]  /*3590*/  LEA.HI.X.SX32 R9, R13, R28, 0x1, P0 ;  /* 0x0000001c0d097211 */ /* 0x000fe200000f0eff */
[C---:B0-----:R-:W-:Y:S01]  /*35a0*/  IMAD R21, R10.reuse, 0x4, R3 ;  /* 0x000000040a157824 */ /* 0x041fe200078e0203 */
[----:B------:R-:W-:Y:S02]  /*35b0*/  LEA R22, P0, R3, R26, 0x1 ;  /* 0x0000001a03167211 */ /* 0x000fe400078008ff */
[-C--:B------:R-:W-:Y:S01]  /*35c0*/  LEA.HI.X.SX32 R13, R19, R28.reuse, 0x1, P1 ;  /* 0x0000001c130d7211 */ /* 0x080fe200008f0eff */
[C---:B------:R-:W-:Y:S01]  /*35d0*/  IMAD R27, R10.reuse, 0x4, R21 ;  /* 0x000000040a1b7824 */ /* 0x040fe200078e0215 */
[----:B------:R-:W-:Y:S02]  /*35e0*/  LEA.HI.X.SX32 R15, R15, R28, 0x1, P2 ;  /* 0x0000001c0f0f7211 */ /* 0x000fe400010f0eff */
[-C--:B------:R-:W-:Y:S01]  /*35f0*/  LEA R20, P1, R21, R26.reuse, 0x1 ;  /* 0x0000001a15147211 */ /* 0x080fe200078208ff */
[----:B------:R-:W-:Y:S01]  /*3600*/  IMAD R10, R10, 0x4, R27 ;  /* 0x000000040a0a7824 */ /* 0x000fe200078e021b */
[----:B------:R-:W-:Y:S01]  /*3610*/  LEA R18, P2, R27, R26, 0x1 ;  /* 0x0000001a1b127211 */ /* 0x000fe200078408ff */
[----:B-1----:R-:W-:Y:S01]  /*3620*/  UIMAD UR4, UR12, UR4, URZ ;  /* 0x000000040c0472a4 */ /* 0x002fe2000f8e02ff */
[----:B------:R-:W-:-:S02]  /*3630*/  LEA.HI.X.SX32 R23, R3, R28, 0x1, P0 ;  /* 0x0000001c03177211 */ /* 0x000fc400000f0eff */
[-C--:B------:R-:W-:Y:S01]  /*3640*/  LEA.HI.X.SX32 R21, R21, R28.reuse, 0x1, P1 ;  /* 0x0000001c15157211 */ /* 0x080fe200008f0eff */
[----:B------:R-:W-:Y:S01]  /*3650*/  USHF.L.U32 UR6, UR4, 0x2, URZ ;  /* 0x0000000204067899 */ /* 0x000fe200080006ff */
[----:B---3--:R0:W-:Y:S01]  /*3660*/  STG.E.U16 desc[UR28][R16.64], R4 ;  /* 0x0000000410007986 */ /* 0x0081e2000c10151c */
[----:B------:R-:W-:Y:S01]  /*3670*/  PRMT R29, R4, 0x7632, R29 ;  /* 0x00007632041d7816 */ /* 0x000fe2000000001d */
[----:B------:R-:W-:Y:S01]  /*3680*/  UIMAD.WIDE UR4, UR4, 0x4, URZ ;  /* 0x00000004040478a5 */ /* 0x000fe2000f8e02ff */
[----:B------:R-:W-:Y:S02]  /*3690*/  PRMT R3, R5, 0x7632, R3 ;  /* 0x0000763205037816 */ /* 0x000fe40000000003 */
[----:B------:R-:W-:Y:S01]  /*36a0*/  LEA.HI.X.SX32 R19, R27, R28, 0x1, P2 ;  /* 0x0000001c1b137211 */ /* 0x000fe200010f0eff */
[----:B------:R1:W-:Y:S01]  /*36b0*/  STG.E.U16 desc[UR28][R8.64], R29 ;  /* 0x0000001d08007986 */ /* 0x0003e2000c10151c */
[----:B------:R-:W-:Y:S02]  /*36c0*/  LOP3.LUT R11, R11, 0xf0, RZ, 0xc0, !PT ;  /* 0x000000f00b0b7812 */ /* 0x000fe400078ec0ff */
[----:B------:R-:W-:Y:S01]  /*36d0*/  LOP3.LUT R0, R0, 0xff, RZ, 0xc0, !PT ;  /* 0x000000ff00007812 */ /* 0x000fe200078ec0ff */
[----:B------:R2:W-:Y:S01]  /*36e0*/  STG.E.U16 desc[UR28][R12.64], R5 ;  /* 0x000000050c007986 */ /* 0x0005e2000c10151c */
[----:B0-----:R-:W-:-:S03]  /*36f0*/  LEA R16, P3, R10, R26, 0x1 ;  /* 0x0000001a0a107211 */ /* 0x001fc600078608ff */
[----:B------:R0:W-:Y:S01]  /*3700*/  STG.E.U16 desc[UR28][R14.64], R3 ;  /* 0x000000030e007986 */ /* 0x0001e2000c10151c */
[----:B------:R-:W-:Y:S01]  /*3710*/  ISETP.GE.U32.AND P0, PT, R0, 0x40, PT ;  /* 0x000000400000780c */ /* 0x000fe20003f06070 */
[----:B------:R-:W-:Y:S01]  /*3720*/  IMAD.HI R0, R2, 0x4, RZ ;  /* 0x0000000402007827 */ /* 0x000fe200078e02ff */
[----:B------:R-:W-:Y:S01]  /*3730*/  LEA.HI.X.SX32 R17, R10, R28, 0x1, P3 ;  /* 0x0000001c0a117211 */ /* 0x000fe200018f0eff */
[----:B------:R-:W-:Y:S01]  /*3740*/  STG.E.U16 desc[UR28][R22.64], R6 ;  /* 0x0000000616007986 */ /* 0x000fe2000c10151c */
[----:B------:R-:W-:Y:S02]  /*3750*/  PRMT R10, R6, 0x7632, R10 ;  /* 0x00007632060a7816 */ /* 0x000fe4000000000a */
[----:B-1----:R-:W-:Y:S01]  /*3760*/  PRMT R9, R7, 0x7632, R9 ;  /* 0x0000763207097816 */ /* 0x002fe20000000009 */
[----:B--2---:R-:W1:Y:S02]  /*3770*/  LDC.64 R4, c[0x0][0x3a0] ;  /* 0x0000e800ff047b82 */ /* 0x004e640000000a00 */
[----:B------:R-:W-:Y:S01]  /*3780*/  STG.E.U16 desc[UR28][R20.64], R10 ;  /* 0x0000000a14007986 */ /* 0x000fe2000c10151c */
[----:B0-----:R-:W-:-:S03]  /*3790*/  IMAD.SHL.U32 R3, R2, 0x4, RZ ;  /* 0x0000000402037824 */ /* 0x001fc600078e00ff */
[----:B------:R-:W-:Y:S04]  /*37a0*/  STG.E.U16 desc[UR28][R18.64], R7 ;  /* 0x0000000712007986 */ /* 0x000fe8000c10151c */
[----:B------:R-:W-:Y:S01]  /*37b0*/  STG.E.U16 desc[UR28][R16.64], R9 ;  /* 0x0000000910007986 */ /* 0x000fe2000c10151c */
[----:B------:R-:W-:Y:S01]  /*37c0*/  BAR.SYNC.DEFER_BLOCKING 0x0 ;  /* 0x0000000000007b1d */ /* 0x000fe20000010000 */
[----:B-1----:R-:W-:-:S04]  /*37d0*/  IADD3 R2, P1, P2, R3, UR6, R4 ;  /* 0x0000000603027c10 */ /* 0x002fc8000fa3e004 */
[----:B------:R-:W-:Y:S01]  /*37e0*/  IADD3.X R3, PT, PT, R0, UR5, R5, P1, P2 ;  /* 0x0000000500037c10 */ /* 0x000fe20008fe4405 */
[----:B------:R-:W-:Y:S02]  /*37f0*/  STSM.16.M88 [R24], R25 ;  /* 0x0000001918007844 */ /* 0x000fe40000000000 */
[----:B------:R-:W-:Y:S06]  /*3800*/  BAR.SYNC.DEFER_BLOCKING 0x0 ;  /* 0x0000000000007b1d */ /* 0x000fec0000010000 */
[----:B------:R-:W0:Y:S04]  /*3810*/  LDSM.16.M88 R11, [R11+UR13] ;  /* 0x0000000d0b0b783b */ /* 0x000e280008000000 */
[----:B0-----:R0:W-:Y:S01]  /*3820*/  @!P0 STG.E desc[UR28][R2.64], R11 ;  /* 0x0000000b02008986 */ /* 0x0011e2000c10191c */
[----:B------:R-:W-:Y:S06]  /*3830*/  BAR.SYNC.DEFER_BLOCKING 0x0 ;  /* 0x0000000000007b1d */ /* 0x000fec0000010000 */
[----:B------:R-:W-:Y:S05]  /*3840*/  BRA.U UP1, `(.L_x_22) ;  /* 0x0000000101a07547 */ /* 0x000fea000b800000 */
[----:B------:R-:W1:Y:S01]  /*3850*/  S2UR UR5, SR_CgaCtaId ;  /* 0x00000000000579c3 */ /* 0x000e620000008800 */
[----:B------:R-:W-:Y:S01]  /*3860*/  NOP ;  /* 0x0000000000007918 */ /* 0x000fe20000000000 */
[----:B------:R-:W-:Y:S01]  /*3870*/  UMOV UR4, 0x50 ;  /* 0x0000005000047882 */ /* 0x000fe20000000000 */
[----:B------:R-:W-:Y:S02]  /*3880*/  IMAD.U32 R0, RZ, RZ, UR15 ;  /* 0x0000000fff007e24 */ /* 0x000fe4000f8e00ff */
[----:B0-----:R-:W-:Y:S02]  /*3890*/  IMAD.MOV.U32 R3, RZ, RZ, 0x3 ;  /* 0x00000003ff037424 */ /* 0x001fe400078e00ff */
[----:B------:R-:W-:Y:S01]  /*38a0*/  IMAD.MOV.U32 R7, RZ, RZ, 0x1 ;  /* 0x00000001ff077424 */ /* 0x000fe200078e00ff */
[----:B------:R-:W-:-:S04]  /*38b0*/  LOP3.LUT R0, R0, 0xffff, RZ, 0xc0, !PT ;  /* 0x0000ffff00007812 */ /* 0x000fc800078ec0ff */
[----:B------:R-:W-:-:S05]  /*38c0*/  SHF.R.U32.HI R0, RZ, 0x5, R0 ;  /* 0x00000005ff007819 */ /* 0x000fca0000011600 */
[----:B------:R-:W-:Y:S01]  /*38d0*/  VIADD R2, R0, 0x10 ;  /* 0x0000001000027836 */ /* 0x000fe20000000000 */
[----:B------:R-:W-:Y:S01]  /*38e0*/  SHF.L.U32 R0, R3, R0, RZ ;  /* 0x0000000003007219 */ /* 0x000fe200000006ff */
[----:B-1----:R-:W-:-:S03]  /*38f0*/  ULEA UR6, UR5, UR4, 0x18 ;  /* 0x0000000405067291 */ /* 0x002fc6000f8ec0ff */
[----:B------:R-:W-:-:S04]  /*3900*/  SHF.L.U32 R3, R7, R2, RZ ;  /* 0x0000000207037219 */ /* 0x000fc800000006ff */
[----:B------:R-:W-:Y:S02]  /*3910*/  LOP3.LUT R0, R3, R0, RZ, 0xfc, !PT ;  /* 0x0000000003007212 */ /* 0x000fe400078efcff */
[----:B------:R-:W0:Y:S02]  /*3920*/  LDS R5, [UR6] ;  /* 0x00000006ff057984 */ /* 0x000e240008000800 */
[C---:B------:R-:W-:Y:S02]  /*3930*/  LOP3.LUT R2, R0.reuse, 0xffff, RZ, 0xc0, !PT ;  /* 0x0000ffff00027812 */ /* 0x040fe400078ec0ff */
[----:B0-----:R-:W-:-:S04]  /*3940*/  LOP3.LUT R3, R0, 0xffff, R5, 0x80, !PT ;  /* 0x0000ffff00037812 */ /* 0x001fc800078e8005 */
[----:B------:R-:W-:-:S13]  /*3950*/  ISETP.NE.AND P0, PT, R3, R2, PT ;  /* 0x000000020300720c */ /* 0x000fda0003f05270 */
[----:B------:R-:W-:Y:S05]  /*3960*/  @P0 BRA `(.L_x_23) ;  /* 0x0000000000500947 */ /* 0x000fea0003800000 */
[----:B------:R-:W-:Y:S02]  /*3970*/  SHF.R.U32.HI R5, RZ, 0x10, R5 ;  /* 0x00000010ff057819 */ /* 0x000fe40000011605 */
[----:B------:R-:W-:-:S04]  /*3980*/  SHF.R.U32.HI R2, RZ, 0x10, R0 ;  /* 0x00000010ff027819 */ /* 0x000fc80000011600 */
[----:B------:R-:W-:-:S04]  /*3990*/  LOP3.LUT R5, R5, R2, RZ, 0xc0, !PT ;  /* 0x0000000205057212 */ /* 0x000fc800078ec0ff */
[----:B------:R-:W-:-:S13]  /*39a0*/  ISETP.NE.AND P0, PT, R5, R2, PT ;  /* 0x000000020500720c */ /* 0x000fda0003f05270 */
[----:B------:R-:W-:Y:S05]  /*39b0*/  @P0 BRA `(.L_x_24) ;  /* 0x0000000000300947 */ /* 0x000fea0003800000 */
[----:B------:R-:W-:Y:S01]  /*39c0*/  R2UR UR4, R0 ;  /* 0x00000000000472ca */ /* 0x000fe200000e0000 */
[----:B------:R-:W-:Y:S01]  /*39d0*/  VOTEU.ANY UR5, UPT, PT ;  /* 0x0000000000057886 */ /* 0x000fe200038e0100 */
[----:B------:R-:W0:Y:S01]  /*39e0*/  S2R R0, SR_LANEID ;  /* 0x0000000000007919 */ /* 0x000e220000000000 */
[----:B------:R-:W-:-:S10]  /*39f0*/  UFLO.U32 UR5, UR5 ;  /* 0x00000005000572bd */ /* 0x000fd400080e0000 */
[----:B------:R-:W-:-:S06]  /*3a00*/  ULOP3.LUT UR4, URZ, UR4, URZ, 0x33, !UPT ;  /* 0x00000004ff047292 */ /* 0x000fcc000f8e33ff */
[----:B------:R-:W-:-:S04]  /*3a10*/  IMAD.U32 R2, RZ, RZ, UR4 ;  /* 0x00000004ff027e24 */ /* 0x000fc8000f8e00ff */
[----:B------:R-:W1:Y:S02]  /*3a20*/  REDUX UR7, R2 ;  /* 0x00000000020773c4 */ /* 0x000e640000000000 */
[----:B------:R2:W-:Y:S01]  /*3a30*/  UTCATOMSWS.AND URZ, UR4 ;  /* 0x0000000400ff79e3 */ /* 0x0005e20008000000 */
[----:B0-----:R-:W-:Y:S01]  /*3a40*/  ISETP.EQ.U32.AND P0, PT, R0, UR5, PT ;  /* 0x0000000500007c0c */ /* 0x001fe2000bf02070 */
[----:B-1----:R-:W-:-:S12]  /*3a50*/  IMAD.U32 R0, RZ, RZ, UR7 ;  /* 0x00000007ff007e24 */ /* 0x002fd8000f8e00ff */
[----:B------:R2:W-:Y:S01]  /*3a60*/  @P0 ATOMS.AND RZ, [UR6], R0 ;  /* 0x00000000ffff098c */ /* 0x0005e2000a800006 */
[----:B------:R-:W-:Y:S05]  /*3a70*/  BRA `(.L_x_22) ;  /* 0x0000000000147947 */ /* 0x000fea0003800000 */
.L_x_24:
[----:B------:R-:W-:-:S07]  /*3a80*/  MOV R2, 0x3aa0 ;  /* 0x00003aa000027802 */ /* 0x000fce0000000f00 */
[----:B------:R-:W-:Y:S05]  /*3a90*/  CALL.REL.NOINC `($__internal_0_$__cuda_sm10x_tcgen05_guardrail_trap_col_being_dealloced_not_returned_by_alloc) ;  /* 0x0000000000447944 */ /* 0x000fea0003c00000 */
[----:B------:R-:W-:Y:S05]  /*3aa0*/  BRA `(.L_x_22) ;  /* 0x0000000000087947 */ /* 0x000fea0003800000 */
.L_x_23:
[----:B------:R-:W-:-:S07]  /*3ab0*/  MOV R2, 0x3ad0 ;  /* 0x00003ad000027802 */ /* 0x000fce0000000f00 */
[----:B------:R-:W-:Y:S05]  /*3ac0*/  CALL.REL.NOINC `($__internal_2_$__cuda_sm10x_tcgen05_guardrail_trap_unallocated_columns_being_dealloced) ;  /* 0x0000000000507944 */ /* 0x000fea0003c00000 */
.L_x_22:
[----:B------:R-:W-:Y:S01]  /*3ad0*/  NOP ;  /* 0x0000000000007918 */ /* 0x000fe20000000000 */
[----:B--2---:R-:W-:Y:S05]  /*3ae0*/  EXIT ;  /* 0x000000000000794d */ /* 0x004fea0003800000 */
.L_x_8:
[----:B------:R-:W1:Y:S02]  /*3af0*/  SYNCS.PHASECHK.TRANS64.TRYWAIT P0, [UR13+0x1800], RZ ;  /* 0x001800ffff0075a7 */ /* 0x000e64000800110d */
[----:B-1----:R-:W-:Y:S05]  /*3b00*/  @!P0 BRA `(.L_x_8) ;  /* 0xfffffffc00f88947 */ /* 0x002fea000383ffff */
[----:B------:R-:W-:Y:S05]  /*3b10*/  BRA `(.L_x_7) ;  /* 0xffffffd000fc7947 */ /* 0x000fea000383ffff */
.L_x_17:
[----:B------:R-:W2:Y:S02]  /*3b20*/  SYNCS.PHASECHK.TRANS64.TRYWAIT P3, [UR13+0x2810], RZ ;  /* 0x002810ffff0075a7 */ /* 0x000ea4000806110d */
[----:B--2---:R-:W-:Y:S05]  /*3b30*/  @!P3 BRA `(.L_x_17) ;  /* 0xfffffffc00f8b947 */ /* 0x004fea000383ffff */
[----:B------:R-:W-:Y:S05]  /*3b40*/  BRA `(.L_x_25) ;  /* 0xffffffe400a87947 */ /* 0x000fea000383ffff */
.L_x_18:
[----:B------:R-:W1:Y:S02]  /*3b50*/  SYNCS.PHASECHK.TRANS64.TRYWAIT P3, [UR34], R40 ;  /* 0x00000028ff0075a7 */ /* 0x000e640008061122 */
[----:B-1----:R-:W-:Y:S05]  /*3b60*/  @!P3 BRA `(.L_x_18) ;  /* 0xfffffffc00f8b947 */ /* 0x002fea000383ffff */
[----:B------:R-:W-:Y:S05]  /*3b70*/  BRA `(.L_x_26) ;  /* 0xffffffec003c7947 */ /* 0x000fea000383ffff */
.L_x_21:
[----:B------:R-:W0:Y:S02]  /*3b80*/  SYNCS.PHASECHK.TRANS64.TRYWAIT P0, [UR34], R3 ;  /* 0x00000003ff0075a7 */ /* 0x000e240008001122 */
[----:B0-----:R-:W-:Y:S05]  /*3b90*/  @!P0 BRA `(.L_x_21) ;  /* 0xfffffffc00f88947 */ /* 0x001fea000383ffff */
[----:B------:R-:W-:Y:S05]  /*3ba0*/  BRA `(.L_x_27) ;  /* 0xfffffff0006c7947 */ /* 0x000fea000383ffff */
        .weak           $__internal_0_$__cuda_sm10x_tcgen05_guardrail_trap_col_being_dealloced_not_returned_by_alloc
        .type           $__internal_0_$__cuda_sm10x_tcgen05_guardrail_trap_col_being_dealloced_not_returned_by_alloc,@function
        .size           $__internal_0_$__cuda_sm10x_tcgen05_guardrail_trap_col_being_dealloced_not_returned_by_alloc,($__internal_1_$__cuda_sm10x_tcgen05_guardrail_trap_phase_invalid_during_alloc - $__internal_0_$__cuda_sm10x_tcgen05_guardrail_trap_col_being_dealloced_not_returned_by_alloc)
$__internal_0_$__cuda_sm10x_tcgen05_guardrail_trap_col_being_dealloced_not_returned_by_alloc:
[----:B------:R-:W-:Y:S05]  /*3bb0*/  BPT.TRAP 0x1 ;  /* 0x000000040000795c */ /* 0x000fea0000300000 */
[----:B------:R-:W-:-:S04]  /*3bc0*/  IMAD.MOV.U32 R3, RZ, RZ, 0x0 ;  /* 0x00000000ff037424 */ /* 0x000fc800078e00ff */
[----:B------:R-:W-:Y:S05]  /*3bd0*/  RET.REL.NODEC R2 `(attn_fwd) ;  /* 0xffffffc402087950 */ /* 0x000fea0003c3ffff */
        .weak           $__internal_1_$__cuda_sm10x_tcgen05_guardrail_trap_phase_invalid_during_alloc
        .type           $__internal_1_$__cuda_sm10x_tcgen05_guardrail_trap_phase_invalid_during_alloc,@function
        .size           $__internal_1_$__cuda_sm10x_tcgen05_guardrail_trap_phase_invalid_during_alloc,($__internal_2_$__cuda_sm10x_tcgen05_guardrail_trap_unallocated_columns_being_dealloced - $__internal_1_$__cuda_sm10x_tcgen05_guardrail_trap_phase_invalid_during_alloc)
$__internal_1_$__cuda_sm10x_tcgen05_guardrail_trap_phase_invalid_during_alloc:
[----:B------:R-:W-:Y:S05]  /*3be0*/  BPT.TRAP 0x1 ;  /* 0x000000040000795c */ /* 0x000fea0000300000 */
[----:B------:R-:W-:-:S04]  /*3bf0*/  IMAD.MOV.U32 R3, RZ, RZ, 0x0 ;  /* 0x00000000ff037424 */ /* 0x000fc800078e00ff */
[----:B------:R-:W-:Y:S05]  /*3c00*/  RET.REL.NODEC R2 `(attn_fwd) ;  /* 0xffffffc002fc7950 */ /* 0x000fea0003c3ffff */
        .weak           $__internal_2_$__cuda_sm10x_tcgen05_guardrail_trap_unallocated_columns_being_dealloced
        .type           $__internal_2_$__cuda_sm10x_tcgen05_guardrail_trap_unallocated_columns_being_dealloced,@function
        .size           $__internal_2_$__cuda_sm10x_tcgen05_guardrail_trap_unallocated_columns_being_dealloced,(.L_x_31 - $__internal_2_$__cuda_sm10x_tcgen05_guardrail_trap_unallocated_columns_being_dealloced)
$__internal_2_$__cuda_sm10x_tcgen05_guardrail_trap_unallocated_columns_being_dealloced:
[----:B------:R-:W-:Y:S05]  /*3c10*/  BPT.TRAP 0x1 ;  /* 0x000000040000795c */ /* 0x000fea0000300000 */
[----:B------:R-:W-:-:S04]  /*3c20*/  IMAD.MOV.U32 R3, RZ, RZ, 0x0 ;  /* 0x00000000ff037424 */ /* 0x000fc800078e00ff */
[----:B------:R-:W-:Y:S05]  /*3c30*/  RET.REL.NODEC R2 `(attn_fwd) ;  /* 0xffffffc002f07950 */ /* 0x000fea0003c3ffff */
.L_x_28:
[----:B------:R-:W-:-:S00]  /*3c40*/  BRA `(.L_x_28) ;  /* 0xfffffffc00fc7947 */ /* 0x000fc0000383ffff */
[----:B------:R-:W-:-:S00]  /*3c50*/  NOP ;  /* 0x0000000000007918 */ /* 0x000fc00000000000 */
        /* <DEDUP_REMOVED lines=10> */
.L_x_31:


//--------------------- .nv.global.init           --------------------------
	.section	.nv.global.init,"aw",@progbits
.nv.global.init:
	.type		_$_str,@object
	.size		_$_str,(.L_3 - _$_str)
_$_str:
        /*0000*/ 	.byte	0x5f, 0x5f, 0x43, 0x55, 0x44, 0x41, 0x5f, 0x46, 0x54, 0x5a, 0x00
.L_3:


//--------------------- .nv.shared.attn_fwd       --------------------------
	.section	.nv.shared.attn_fwd,"aw",@nobits
	.sectionflags	@""
	.align	16
	.zero		1024


//--------------------- .nv.shared.reserved.0     --------------------------
	.section	.nv.shared.reserved.0,"aw",@nobits
	.align	8
	.weak		__nv_reservedSMEM_offset_0_alias
	.size		__nv_reservedSMEM_offset_0_alias, 0, 64
	.other		__nv_reservedSMEM_offset_0_alias,@"STO_CUDA_RESERVED_SHARED STV_DEFAULT"
__nv_reservedSMEM_offset_0_alias:
	.zero		0
.nv.shared.reserved.0:
	.zero		64
	.weak		__nv_reservedSMEM_allocation_phase
	.type		__nv_reservedSMEM_allocation_phase,@object
	.size		__nv_reservedSMEM_allocation_phase,(.L_0 - __nv_reservedSMEM_allocation_phase)
__nv_reservedSMEM_allocation_phase:
	.zero		1
.L_0:
	.zero		7
	.weak		__nv_reservedSMEM_devtool_atexit_pc
	.type		__nv_reservedSMEM_devtool_atexit_pc,@object
	.size		__nv_reservedSMEM_devtool_atexit_pc,(__nv_reservedSMEM_allocation_mask - __nv_reservedSMEM_devtool_atexit_pc)
__nv_reservedSMEM_devtool_atexit_pc:
	.zero		8
	.weak		__nv_reservedSMEM_allocation_mask
	.type		__nv_reservedSMEM_allocation_mask,@object
	.size		__nv_reservedSMEM_allocation_mask,(.L_2 - __nv_reservedSMEM_allocation_mask)
__nv_reservedSMEM_allocation_mask:
	.zero		4
.L_2:


//--------------------- .nv.constant0.attn_fwd    --------------------------
	.section	.nv.constant0.attn_fwd,"a",@progbits
	.sectionflags	@""
	.align	4
.nv.constant0.attn_fwd:
	.zero		1032


//--------------------- SYMBOLS --------------------------

	.type		.nv.reservedSmem.offset0,@object
	.size		.nv.reservedSmem.offset0,0x4
	.type		.nv.reservedSmem.cap,@object
	.size		.nv.reservedSmem.cap,0x4
